// auto-generated by cutlass_sweep.gemm — config: {"arch": "sm_90", "cluster_m": 1, "cluster_n": 1, "dtype": "fp16", "stages": 0, "tile_k": 32, "tile_m": 256, "tile_n": 64}
#include "cutlass/cutlass.h"
#include "cutlass/gemm/collective/collective_builder.hpp"
#include "cutlass/gemm/device/gemm_universal_adapter.h"
#include "cutlass/gemm/kernel/gemm_universal.hpp"
#include "cutlass/epilogue/collective/collective_builder.hpp"

using ElemA = cutlass::half_t;
using ElemB = cutlass::half_t;
using ElemCD = cutlass::half_t;
using Acc  = float;
using TileShape    = cute::Shape<cute::_256, cute::_64, cute::_32>;
using ClusterShape = cute::Shape<cute::_1, cute::_1, cute::_1>;

using CollectiveEpilogue = typename cutlass::epilogue::collective::CollectiveBuilder<
    cutlass::arch::Sm90, cutlass::arch::OpClassTensorOp,
    TileShape, ClusterShape,
    cutlass::epilogue::collective::EpilogueTileAuto,
    Acc, Acc,
    ElemCD, cutlass::layout::RowMajor, 128 / cutlass::sizeof_bits<ElemCD>::value,
    ElemCD, cutlass::layout::RowMajor, 128 / cutlass::sizeof_bits<ElemCD>::value,
    cutlass::epilogue::collective::EpilogueScheduleAuto
  >::CollectiveOp;

using CollectiveMainloop = typename cutlass::gemm::collective::CollectiveBuilder<
    cutlass::arch::Sm90, cutlass::arch::OpClassTensorOp,
    ElemA, cutlass::layout::RowMajor, 128 / cutlass::sizeof_bits<ElemA>::value,
    ElemB, cutlass::layout::ColumnMajor, 128 / cutlass::sizeof_bits<ElemB>::value,
    Acc,
    TileShape, ClusterShape,
    cutlass::gemm::collective::StageCountAutoCarveout<static_cast<int>(sizeof(typename CollectiveEpilogue::SharedStorage))>,
    cutlass::gemm::collective::KernelScheduleAuto
  >::CollectiveOp;

using GemmKernel = cutlass::gemm::kernel::GemmUniversal<
    cute::Shape<int,int,int,int>,
    CollectiveMainloop,
    CollectiveEpilogue
>;
using Gemm = cutlass::gemm::device::GemmUniversalAdapter<GemmKernel>;

// Force the device kernel symbol into the cubin without needing a host main.
auto* _anchor = &cutlass::device_kernel<GemmKernel>;


// ===== COMPILED SASS (sm_90a) =====

	.target	sm_90a

	.elftype	@"ET_EXEC"


//--------------------- .note.nv.tkinfo           --------------------------
	.section	.note.nv.tkinfo,"",@"SHT_NOTE"
	.sectionflags	@"SHF_NOTE_NV_TKINFO"
	.tkinfo
        /*0018*/ 	.word	0x00000002
        /*0030*/ 	.string	""
        /*0030*/ 	.string	"ptxas"
        /*0030*/ 	.string	"Cuda compilation tools, release 13.0, V13.0.88"
        /*0030*/ 	.string	"Build cuda_13.0.r13.0/compiler.36424714_0"
        /*0030*/ 	.string	"-arch sm_90a -m 64 "



//--------------------- .note.nv.cuinfo           --------------------------
	.section	.note.nv.cuinfo,"",@"SHT_NOTE"
	.sectionflags	@"SHF_NOTE_NV_CUINFO"
        /*0018*/ 	.short	0x0002
        /*001a*/ 	.short	0x005a
        /*001c*/ 	.short	0x0082
	.zero		2


//--------------------- .nv.info                  --------------------------
	.section	.nv.info,"",@"SHT_CUDA_INFO"
	.align	4


	//----- nvinfo : EIATTR_REGCOUNT
	.align		4
        /*0000*/ 	.byte	0x04, 0x2f
        /*0002*/ 	.short	(.L_15 - .L_14)
	.align		4
.L_14:
        /*0004*/ 	.word	index@(_ZN7cutlass13device_kernelINS_4gemm6kernel13GemmUniversalIN4cute5tupleIJiiiiEEENS1_10collective13CollectiveMmaINS1_34MainloopSm90TmaGmmaWarpSpecializedILi11ENS5_IJNS4_1CILi1EEESB_SB_EEENS1_35KernelTmaWarpSpecializedCooperativeEEENS5_IJNSA_ILi256EEENSA_ILi64EEENSA_ILi32EEEEEENS_6half_tENS5_IJlSB_lEEESJ_SK_NS4_8TiledMMAINS4_8MMA_AtomIJNS4_4SM904GMMA25MMA_64x64x16_F32F16F16_SSILNSO_5MajorE0ELSQ_0ELNSO_7ScaleInE1ELSR_1EEEEEENS4_6LayoutINS5_IJNSA_ILi2EEESB_SB_EEENS5_IJSB_NSA_ILi0EEESX_EEEEENS5_IJNS4_10UnderscoreES10_S10_EEEEENS4_13SM90_TMA_LOADENS4_14ComposedLayoutINS4_7SwizzleILi2ELi4ELi3EEENS4_18smem_ptr_flag_bitsILi16EEENSU_INS5_IJNSA_ILi8EEESH_EEENS5_IJSH_SB_EEEEEEEvNS4_8identityES13_S1D_vS1E_EENS_8epilogue10collective6detail29Sm90TmaWarpSpecializedAdapterINS1H_15DefaultEpilogueISJ_SK_SK_NS1G_6thread17LinearCombinationISJ_Li1EffLNS1L_9ScaleType4KindE0ELNS_15FloatRoundStyleE2ESJ_EENS1_15EpilogueDefaultEEEEEvvEEEEvNT_6ParamsE)
        /*0008*/ 	.word	0x000000a8


	//----- nvinfo : EIATTR_FRAME_SIZE
	.align		4
.L_15:
        /*000c*/ 	.byte	0x04, 0x11
        /*000e*/ 	.short	(.L_17 - .L_16)
	.align		4
.L_16:
        /*0010*/ 	.word	index@(_ZN7cutlass13device_kernelINS_4gemm6kernel13GemmUniversalIN4cute5tupleIJiiiiEEENS1_10collective13CollectiveMmaINS1_34MainloopSm90TmaGmmaWarpSpecializedILi11ENS5_IJNS4_1CILi1EEESB_SB_EEENS1_35KernelTmaWarpSpecializedCooperativeEEENS5_IJNSA_ILi256EEENSA_ILi64EEENSA_ILi32EEEEEENS_6half_tENS5_IJlSB_lEEESJ_SK_NS4_8TiledMMAINS4_8MMA_AtomIJNS4_4SM904GMMA25MMA_64x64x16_F32F16F16_SSILNSO_5MajorE0ELSQ_0ELNSO_7ScaleInE1ELSR_1EEEEEENS4_6LayoutINS5_IJNSA_ILi2EEESB_SB_EEENS5_IJSB_NSA_ILi0EEESX_EEEEENS5_IJNS4_10UnderscoreES10_S10_EEEEENS4_13SM90_TMA_LOADENS4_14ComposedLayoutINS4_7SwizzleILi2ELi4ELi3EEENS4_18smem_ptr_flag_bitsILi16EEENSU_INS5_IJNSA_ILi8EEESH_EEENS5_IJSH_SB_EEEEEEEvNS4_8identityES13_S1D_vS1E_EENS_8epilogue10collective6detail29Sm90TmaWarpSpecializedAdapterINS1H_15DefaultEpilogueISJ_SK_SK_NS1G_6thread17LinearCombinationISJ_Li1EffLNS1L_9ScaleType4KindE0ELNS_15FloatRoundStyleE2ESJ_EENS1_15EpilogueDefaultEEEEEvvEEEEvNT_6ParamsE)
        /*0014*/ 	.word	0x00000000


	//----- nvinfo : EIATTR_MIN_STACK_SIZE
	.align		4
.L_17:
        /*0018*/ 	.byte	0x04, 0x12
        /*001a*/ 	.short	(.L_19 - .L_18)
	.align		4
.L_18:
        /*001c*/ 	.word	index@(_ZN7cutlass13device_kernelINS_4gemm6kernel13GemmUniversalIN4cute5tupleIJiiiiEEENS1_10collective13CollectiveMmaINS1_34MainloopSm90TmaGmmaWarpSpecializedILi11ENS5_IJNS4_1CILi1EEESB_SB_EEENS1_35KernelTmaWarpSpecializedCooperativeEEENS5_IJNSA_ILi256EEENSA_ILi64EEENSA_ILi32EEEEEENS_6half_tENS5_IJlSB_lEEESJ_SK_NS4_8TiledMMAINS4_8MMA_AtomIJNS4_4SM904GMMA25MMA_64x64x16_F32F16F16_SSILNSO_5MajorE0ELSQ_0ELNSO_7ScaleInE1ELSR_1EEEEEENS4_6LayoutINS5_IJNSA_ILi2EEESB_SB_EEENS5_IJSB_NSA_ILi0EEESX_EEEEENS5_IJNS4_10UnderscoreES10_S10_EEEEENS4_13SM90_TMA_LOADENS4_14ComposedLayoutINS4_7SwizzleILi2ELi4ELi3EEENS4_18smem_ptr_flag_bitsILi16EEENSU_INS5_IJNSA_ILi8EEESH_EEENS5_IJSH_SB_EEEEEEEvNS4_8identityES13_S1D_vS1E_EENS_8epilogue10collective6detail29Sm90TmaWarpSpecializedAdapterINS1H_15DefaultEpilogueISJ_SK_SK_NS1G_6thread17LinearCombinationISJ_Li1EffLNS1L_9ScaleType4KindE0ELNS_15FloatRoundStyleE2ESJ_EENS1_15EpilogueDefaultEEEEEvvEEEEvNT_6ParamsE)
        /*0020*/ 	.word	0x00000000
.L_19:


//--------------------- .nv.compat                --------------------------
	.section	.nv.compat,"",@"SHT_CUDA_COMPAT_INFO"
	.align	4
        /*0000*/ 	.byte	0x02, 0x09, 0x01, 0x00, 0x02, 0x02, 0x04, 0x00, 0x02, 0x05, 0x05, 0x00, 0x03, 0x07, 0x01, 0x01
        /*0010*/ 	.byte	0x02, 0x03, 0x01, 0x00, 0x02, 0x06, 0x01, 0x00, 0x04, 0x0b, 0x08, 0x00, 0x00, 0x00, 0x00, 0x00
        /*0020*/ 	.byte	0x00, 0x00, 0x00, 0x00


//--------------------- .nv.info._ZN7cutlass13device_kernelINS_4gemm6kernel13GemmUniversalIN4cute5tupleIJiiiiEEENS1_10collective13CollectiveMmaINS1_34MainloopSm90TmaGmmaWarpSpecializedILi11ENS5_IJNS4_1CILi1EEESB_SB_EEENS1_35KernelTmaWarpSpecializedCooperativeEEENS5_IJNSA_ILi256EEENSA_ILi64EEENSA_ILi32EEEEEENS_6half_tENS5_IJlSB_lEEESJ_SK_NS4_8TiledMMAINS4_8MMA_AtomIJNS4_4SM904GMMA25MMA_64x64x16_F32F16F16_SSILNSO_5MajorE0ELSQ_0ELNSO_7ScaleInE1ELSR_1EEEEEENS4_6LayoutINS5_IJNSA_ILi2EEESB_SB_EEENS5_IJSB_NSA_ILi0EEESX_EEEEENS5_IJNS4_10UnderscoreES10_S10_EEEEENS4_13SM90_TMA_LOADENS4_14ComposedLayoutINS4_7SwizzleILi2ELi4ELi3EEENS4_18smem_ptr_flag_bitsILi16EEENSU_INS5_IJNSA_ILi8EEESH_EEENS5_IJSH_SB_EEEEEEEvNS4_8identityES13_S1D_vS1E_EENS_8epilogue10collective6detail29Sm90TmaWarpSpecializedAdapterINS1H_15DefaultEpilogueISJ_SK_SK_NS1G_6thread17LinearCombinationISJ_Li1EffLNS1L_9ScaleType4KindE0ELNS_15FloatRoundStyleE2ESJ_EENS1_15EpilogueDefaultEEEEEvvEEEEvNT_6ParamsE --------------------------
	.section	.nv.info._ZN7cutlass13device_kernelINS_4gemm6kernel13GemmUniversalIN4cute5tupleIJiiiiEEENS1_10collective13CollectiveMmaINS1_34MainloopSm90TmaGmmaWarpSpecializedILi11ENS5_IJNS4_1CILi1EEESB_SB_EEENS1_35KernelTmaWarpSpecializedCooperativeEEENS5_IJNSA_ILi256EEENSA_ILi64EEENSA_ILi32EEEEEENS_6half_tENS5_IJlSB_lEEESJ_SK_NS4_8TiledMMAINS4_8MMA_AtomIJNS4_4SM904GMMA25MMA_64x64x16_F32F16F16_SSILNSO_5MajorE0ELSQ_0ELNSO_7ScaleInE1ELSR_1EEEEEENS4_6LayoutINS5_IJNSA_ILi2EEESB_SB_EEENS5_IJSB_NSA_ILi0EEESX_EEEEENS5_IJNS4_10UnderscoreES10_S10_EEEEENS4_13SM90_TMA_LOADENS4_14ComposedLayoutINS4_7SwizzleILi2ELi4ELi3EEENS4_18smem_ptr_flag_bitsILi16EEENSU_INS5_IJNSA_ILi8EEESH_EEENS5_IJSH_SB_EEEEEEEvNS4_8identityES13_S1D_vS1E_EENS_8epilogue10collective6detail29Sm90TmaWarpSpecializedAdapterINS1H_15DefaultEpilogueISJ_SK_SK_NS1G_6thread17LinearCombinationISJ_Li1EffLNS1L_9ScaleType4KindE0ELNS_15FloatRoundStyleE2ESJ_EENS1_15EpilogueDefaultEEEEEvvEEEEvNT_6ParamsE,"",@"SHT_CUDA_INFO"
	.sectionflags	@""
	.align	4


	//----- nvinfo : EIATTR_CUDA_API_VERSION
	.align		4
        /*0000*/ 	.byte	0x04, 0x37
        /*0002*/ 	.short	(.L_21 - .L_20)
.L_20:
        /*0004*/ 	.word	0x00000082


	//----- nvinfo : EIATTR_KPARAM_INFO
	.align		4
.L_21:
        /*0008*/ 	.byte	0x04, 0x17
        /*000a*/ 	.short	(.L_23 - .L_22)
.L_22:
        /*000c*/ 	.word	0x00000000
        /*0010*/ 	.short	0x0000
        /*0012*/ 	.short	0x0070
        /*0014*/ 	.byte	0x00, 0xf0, 0x01, 0x10


	//----- nvinfo : EIATTR_SPARSE_MMA_MASK
	.align		4
.L_23:
        /*0018*/ 	.byte	0x03, 0x50
        /*001a*/ 	.short	0x0000


	//----- nvinfo : EIATTR_MAXREG_COUNT
	.align		4
        /*001c*/ 	.byte	0x03, 0x1b
        /*001e*/ 	.short	0x00a8


	//----- nvinfo : EIATTR_NUM_BARRIERS
	.align		4
        /*0020*/ 	.byte	0x02, 0x4c
        /*0022*/ 	.byte	0x01
	.zero		1


	//----- nvinfo : EIATTR_EXTERNS
	.align		4
        /*0024*/ 	.byte	0x04, 0x0f
        /*0026*/ 	.short	(.L_25 - .L_24)


	//   ....[0]....
	.align		4
.L_24:
        /*0028*/ 	.word	index@(__assertfail)


	//----- nvinfo : EIATTR_MERCURY_ISA_VERSION
	.align		4
.L_25:
        /*002c*/ 	.byte	0x03, 0x5f
        /*002e*/ 	.short	0x0101


	//----- nvinfo : EIATTR_INT_WARP_WIDE_INSTR_OFFSETS
	.align		4
        /*0030*/ 	.byte	0x04, 0x31
        /*0032*/ 	.short	(.L_27 - .L_26)


	//   ....[0]....
.L_26:
        /*0034*/ 	.word	0x00000490


	//   ....[1]....
        /*0038*/ 	.word	0x000004a0


	//   ....[2]....
        /*003c*/ 	.word	0x000005e0


	//----- nvinfo : EIATTR_COOP_GROUP_MASK_REGIDS
	.align		4
.L_27:
        /*0040*/ 	.byte	0x04, 0x29
        /*0042*/ 	.short	(.L_29 - .L_28)


	//   ....[0]....
.L_28:
        /*0044*/ 	.word	0xffffffff


	//   ....[1]....
        /*0048*/ 	.word	0xffffffff


	//   ....[2]....
        /*004c*/ 	.word	0xffffffff


	//   ....[3]....
        /*0050*/ 	.word	0xffffffff


	//   ....[4]....
        /*0054*/ 	.word	0xffffffff


	//----- nvinfo : EIATTR_COOP_GROUP_INSTR_OFFSETS
	.align		4
.L_29:
        /*0058*/ 	.byte	0x04, 0x28
        /*005a*/ 	.short	(.L_31 - .L_30)


	//   ....[0]....
.L_30:
        /*005c*/ 	.word	0x00000060


	//   ....[1]....
        /*0060*/ 	.word	0x00000070


	//   ....[2]....
        /*0064*/ 	.word	0x00000130


	//   ....[3]....
        /*0068*/ 	.word	0x000003d0


	//   ....[4]....
        /*006c*/ 	.word	0x000012f0


	//----- nvinfo : EIATTR_REG_RECONFIG
	.align		4
.L_31:
        /*0070*/ 	.byte	0x01, 0x54
	.zero		2


	//----- nvinfo : EIATTR_SYSCALL_OFFSETS
	.align		4
        /*0074*/ 	.byte	0x04, 0x46
        /*0076*/ 	.short	(.L_33 - .L_32)


	//   ....[0]....
.L_32:
        /*0078*/ 	.word	0x000014e0


	//----- nvinfo : EIATTR_MBARRIER_INSTR_OFFSETS
	.align		4
.L_33:
        /*007c*/ 	.byte	0x04, 0x39
        /*007e*/ 	.short	(.L_35 - .L_34)


	//   ....[0]....
.L_34:
        /*0080*/ 	.word	0x00000250
        /*0084*/ 	.word	0x000000ff
        /*0088*/ 	.word	0x00000000
        /*008c*/ 	.short	0x0100
        /*008e*/ 	.byte	0x08
	.zero		1


	//   ....[1]....
        /*0090*/ 	.word	0x00000260
        /*0094*/ 	.word	0x000000ff
        /*0098*/ 	.word	0x00000058
        /*009c*/ 	.short	0x0100
        /*009e*/ 	.byte	0x08
	.zero		1


	//   ....[2]....
        /*00a0*/ 	.word	0x00000270
        /*00a4*/ 	.word	0x000000ff
        /*00a8*/ 	.word	0x00000008
        /*00ac*/ 	.short	0x0100
        /*00ae*/ 	.byte	0x08
	.zero		1


	//   ....[3]....
        /*00b0*/ 	.word	0x00000280
        /*00b4*/ 	.word	0x000000ff
        /*00b8*/ 	.word	0x00000060
        /*00bc*/ 	.short	0x0100
        /*00be*/ 	.byte	0x08
	.zero		1


	//   ....[4]....
        /*00c0*/ 	.word	0x00000290
        /*00c4*/ 	.word	0x000000ff
        /*00c8*/ 	.word	0x00000010
        /*00cc*/ 	.short	0x0100
        /*00ce*/ 	.byte	0x08
	.zero		1


	//   ....[5]....
        /*00d0*/ 	.word	0x000002a0
        /*00d4*/ 	.word	0x000000ff
        /*00d8*/ 	.word	0x00000068
        /*00dc*/ 	.short	0x0100
        /*00de*/ 	.byte	0x08
	.zero		1


	//   ....[6]....
        /*00e0*/ 	.word	0x000002b0
        /*00e4*/ 	.word	0x000000ff
        /*00e8*/ 	.word	0x00000018
        /*00ec*/ 	.short	0x0100
        /*00ee*/ 	.byte	0x08
	.zero		1


	//   ....[7]....
        /*00f0*/ 	.word	0x000002c0
        /*00f4*/ 	.word	0x000000ff
        /*00f8*/ 	.word	0x00000070
        /*00fc*/ 	.short	0x0100
        /*00fe*/ 	.byte	0x08
	.zero		1


	//   ....[8]....
        /*0100*/ 	.word	0x000002d0
        /*0104*/ 	.word	0x000000ff
        /*0108*/ 	.word	0x00000020
        /*010c*/ 	.short	0x0100
        /*010e*/ 	.byte	0x08
	.zero		1


	//   ....[9]....
        /*0110*/ 	.word	0x000002e0
        /*0114*/ 	.word	0x000000ff
        /*0118*/ 	.word	0x00000078
        /*011c*/ 	.short	0x0100
        /*011e*/ 	.byte	0x08
	.zero		1


	//   ....[10]....
        /*0120*/ 	.word	0x000002f0
        /*0124*/ 	.word	0x000000ff
        /*0128*/ 	.word	0x00000028
        /*012c*/ 	.short	0x0100
        /*012e*/ 	.byte	0x08
	.zero		1


	//   ....[11]....
        /*0130*/ 	.word	0x00000300
        /*0134*/ 	.word	0x000000ff
        /*0138*/ 	.word	0x00000080
        /*013c*/ 	.short	0x0100
        /*013e*/ 	.byte	0x08
	.zero		1


	//   ....[12]....
        /*0140*/ 	.word	0x00000310
        /*0144*/ 	.word	0x000000ff
        /*0148*/ 	.word	0x00000030
        /*014c*/ 	.short	0x0100
        /*014e*/ 	.byte	0x08
	.zero		1


	//   ....[13]....
        /*0150*/ 	.word	0x00000320
        /*0154*/ 	.word	0x000000ff
        /*0158*/ 	.word	0x00000088
        /*015c*/ 	.short	0x0100
        /*015e*/ 	.byte	0x08
	.zero		1


	//   ....[14]....
        /*0160*/ 	.word	0x00000330
        /*0164*/ 	.word	0x000000ff
        /*0168*/ 	.word	0x00000038
        /*016c*/ 	.short	0x0100
        /*016e*/ 	.byte	0x08
	.zero		1


	//   ....[15]....
        /*0170*/ 	.word	0x00000340
        /*0174*/ 	.word	0x000000ff
        /*0178*/ 	.word	0x00000090
        /*017c*/ 	.short	0x0100
        /*017e*/ 	.byte	0x08
	.zero		1


	//   ....[16]....
        /*0180*/ 	.word	0x00000350
        /*0184*/ 	.word	0x000000ff
        /*0188*/ 	.word	0x00000040
        /*018c*/ 	.short	0x0100
        /*018e*/ 	.byte	0x08
	.zero		1


	//   ....[17]....
        /*0190*/ 	.word	0x00000360
        /*0194*/ 	.word	0x000000ff
        /*0198*/ 	.word	0x00000098
        /*019c*/ 	.short	0x0100
        /*019e*/ 	.byte	0x08
	.zero		1


	//   ....[18]....
        /*01a0*/ 	.word	0x00000370
        /*01a4*/ 	.word	0x000000ff
        /*01a8*/ 	.word	0x00000048
        /*01ac*/ 	.short	0x0100
        /*01ae*/ 	.byte	0x08
	.zero		1


	//   ....[19]....
        /*01b0*/ 	.word	0x00000380
        /*01b4*/ 	.word	0x000000ff
        /*01b8*/ 	.word	0x000000a0
        /*01bc*/ 	.short	0x0100
        /*01be*/ 	.byte	0x08
	.zero		1


	//   ....[20]....
        /*01c0*/ 	.word	0x00000390
        /*01c4*/ 	.word	0x000000ff
        /*01c8*/ 	.word	0x00000050
        /*01cc*/ 	.short	0x0100
        /*01ce*/ 	.byte	0x08
	.zero		1


	//   ....[21]....
        /*01d0*/ 	.word	0x000003a0
        /*01d4*/ 	.word	0x000000ff
        /*01d8*/ 	.word	0x000000a8
        /*01dc*/ 	.short	0x0100
        /*01de*/ 	.byte	0x08
	.zero		1


	//   ....[22]....
        /*01e0*/ 	.word	0x00000660
        /*01e4*/ 	.word	0x000000ff
        /*01e8*/ 	.word	0x000000c0
        /*01ec*/ 	.short	0x0100
        /*01ee*/ 	.byte	0x08
	.zero		1


	//   ....[23]....
        /*01f0*/ 	.word	0x000006e0
        /*01f4*/ 	.word	0x000000ff
        /*01f8*/ 	.word	0x000000c8
        /*01fc*/ 	.short	0x0100
        /*01fe*/ 	.byte	0x08
	.zero		1


	//   ....[24]....
        /*0200*/ 	.word	0x00001560
        /*0204*/ 	.word	0x00000003
        /*0208*/ 	.word	0x00000000
        /*020c*/ 	.short	0x010a
        /*020e*/ 	.byte	0x3f
	.zero		1


	//   ....[25]....
        /*0210*/ 	.word	0x000015c0
        /*0214*/ 	.word	0x00000003
        /*0218*/ 	.word	0x00000000
        /*021c*/ 	.short	0x010a
        /*021e*/ 	.byte	0x3f
	.zero		1


	//   ....[26]....
        /*0220*/ 	.word	0x000018f0
        /*0224*/ 	.word	0x000000ff
        /*0228*/ 	.word	0x00000000
        /*022c*/ 	.short	0x010a
        /*022e*/ 	.byte	0x04
	.zero		1


	//   ....[27]....
        /*0230*/ 	.word	0x00001930
        /*0234*/ 	.word	0x000000ff
        /*0238*/ 	.word	0x00000000
        /*023c*/ 	.short	0x010a
        /*023e*/ 	.byte	0x04
	.zero		1


	//   ....[28]....
        /*0240*/ 	.word	0x00001b70
        /*0244*/ 	.word	0x000000ff
        /*0248*/ 	.word	0x00000000
        /*024c*/ 	.short	0x0101
        /*024e*/ 	.byte	0x04
	.zero		1


	//   ....[29]....
        /*0250*/ 	.word	0x00001d50
        /*0254*/ 	.word	0x000000ff
        /*0258*/ 	.word	0x00000000
        /*025c*/ 	.short	0x0101
        /*025e*/ 	.byte	0x06
	.zero		1


	//   ....[30]....
        /*0260*/ 	.word	0x00007a90
        /*0264*/ 	.word	0x0000000e
        /*0268*/ 	.word	0x00000058
        /*026c*/ 	.short	0x010a
        /*026e*/ 	.byte	0x3f
	.zero		1


	//   ....[31]....
        /*0270*/ 	.word	0x00007e20
        /*0274*/ 	.word	0x00000006
        /*0278*/ 	.word	0x000000c8
        /*027c*/ 	.short	0x0101
        /*027e*/ 	.byte	0x3f
	.zero		1


	//   ....[32]....
        /*0280*/ 	.word	0x00008540
        /*0284*/ 	.word	0x00000007
        /*0288*/ 	.word	0x00000000
        /*028c*/ 	.short	0x010a
        /*028e*/ 	.byte	0x3f
	.zero		1


	//   ....[33]....
        /*0290*/ 	.word	0x000085c0
        /*0294*/ 	.word	0x00000009
        /*0298*/ 	.word	0x00000000
        /*029c*/ 	.short	0x010a
        /*029e*/ 	.byte	0x3f
	.zero		1


	//   ....[34]....
        /*02a0*/ 	.word	0x00008650
        /*02a4*/ 	.word	0x00000006
        /*02a8*/ 	.word	0x00000000
        /*02ac*/ 	.short	0x010a
        /*02ae*/ 	.byte	0x3f
	.zero		1


	//   ....[35]....
        /*02b0*/ 	.word	0x000086e0
        /*02b4*/ 	.word	0x00000009
        /*02b8*/ 	.word	0x00000000
        /*02bc*/ 	.short	0x010a
        /*02be*/ 	.byte	0x3f
	.zero		1


	//   ....[36]....
        /*02c0*/ 	.word	0x00008770
        /*02c4*/ 	.word	0x00000006
        /*02c8*/ 	.word	0x00000000
        /*02cc*/ 	.short	0x010a
        /*02ce*/ 	.byte	0x3f
	.zero		1


	//   ....[37]....
        /*02d0*/ 	.word	0x00008800
        /*02d4*/ 	.word	0x00000009
        /*02d8*/ 	.word	0x00000000
        /*02dc*/ 	.short	0x010a
        /*02de*/ 	.byte	0x3f
	.zero		1


	//   ....[38]....
        /*02e0*/ 	.word	0x00008890
        /*02e4*/ 	.word	0x00000006
        /*02e8*/ 	.word	0x00000000
        /*02ec*/ 	.short	0x010a
        /*02ee*/ 	.byte	0x3f
	.zero		1


	//   ....[39]....
        /*02f0*/ 	.word	0x00008920
        /*02f4*/ 	.word	0x00000009
        /*02f8*/ 	.word	0x00000000
        /*02fc*/ 	.short	0x010a
        /*02fe*/ 	.byte	0x3f
	.zero		1


	//   ....[40]....
        /*0300*/ 	.word	0x000089b0
        /*0304*/ 	.word	0x00000006
        /*0308*/ 	.word	0x00000000
        /*030c*/ 	.short	0x010a
        /*030e*/ 	.byte	0x3f
	.zero		1


	//   ....[41]....
        /*0310*/ 	.word	0x00008a40
        /*0314*/ 	.word	0x00000009
        /*0318*/ 	.word	0x00000000
        /*031c*/ 	.short	0x010a
        /*031e*/ 	.byte	0x3f
	.zero		1


	//   ....[42]....
        /*0320*/ 	.word	0x00008ad0
        /*0324*/ 	.word	0x00000003
        /*0328*/ 	.word	0x00000000
        /*032c*/ 	.short	0x010a
        /*032e*/ 	.byte	0x3f
	.zero		1


	//   ....[43]....
        /*0330*/ 	.word	0x00008b30
        /*0334*/ 	.word	0x00000003
        /*0338*/ 	.word	0x00000000
        /*033c*/ 	.short	0x010a
        /*033e*/ 	.byte	0x3f
	.zero		1


	//   ....[44]....
        /*0340*/ 	.word	0x00008b90
        /*0344*/ 	.word	0x00000004
        /*0348*/ 	.word	0x00000000
        /*034c*/ 	.short	0x010a
        /*034e*/ 	.byte	0x3f
	.zero		1


	//   ....[45]....
        /*0350*/ 	.word	0x00008c60
        /*0354*/ 	.word	0x0000000e
        /*0358*/ 	.word	0x00000058
        /*035c*/ 	.short	0x010a
        /*035e*/ 	.byte	0x3f
	.zero		1


	//   ....[46]....
        /*0360*/ 	.word	0x00008d30
        /*0364*/ 	.word	0x00000007
        /*0368*/ 	.word	0x00000000
        /*036c*/ 	.short	0x010a
        /*036e*/ 	.byte	0x3f
	.zero		1


	//   ....[47]....
        /*0370*/ 	.word	0x00008d80
        /*0374*/ 	.word	0x00000009
        /*0378*/ 	.word	0x00000000
        /*037c*/ 	.short	0x010a
        /*037e*/ 	.byte	0x3f
	.zero		1


	//   ....[48]....
        /*0380*/ 	.word	0x00008dd0
        /*0384*/ 	.word	0x00000006
        /*0388*/ 	.word	0x00000000
        /*038c*/ 	.short	0x010a
        /*038e*/ 	.byte	0x3f
	.zero		1


	//   ....[49]....
        /*0390*/ 	.word	0x00008e20
        /*0394*/ 	.word	0x00000009
        /*0398*/ 	.word	0x00000000
        /*039c*/ 	.short	0x010a
        /*039e*/ 	.byte	0x3f
	.zero		1


	//   ....[50]....
        /*03a0*/ 	.word	0x00008e70
        /*03a4*/ 	.word	0x00000006
        /*03a8*/ 	.word	0x00000000
        /*03ac*/ 	.short	0x010a
        /*03ae*/ 	.byte	0x3f
	.zero		1


	//   ....[51]....
        /*03b0*/ 	.word	0x00008ec0
        /*03b4*/ 	.word	0x00000009
        /*03b8*/ 	.word	0x00000000
        /*03bc*/ 	.short	0x010a
        /*03be*/ 	.byte	0x3f
	.zero		1


	//   ....[52]....
        /*03c0*/ 	.word	0x00008f10
        /*03c4*/ 	.word	0x00000006
        /*03c8*/ 	.word	0x00000000
        /*03cc*/ 	.short	0x010a
        /*03ce*/ 	.byte	0x3f
	.zero		1


	//   ....[53]....
        /*03d0*/ 	.word	0x00008f60
        /*03d4*/ 	.word	0x00000009
        /*03d8*/ 	.word	0x00000000
        /*03dc*/ 	.short	0x010a
        /*03de*/ 	.byte	0x3f
	.zero		1


	//   ....[54]....
        /*03e0*/ 	.word	0x00008fb0
        /*03e4*/ 	.word	0x00000006
        /*03e8*/ 	.word	0x00000000
        /*03ec*/ 	.short	0x010a
        /*03ee*/ 	.byte	0x3f
	.zero		1


	//   ....[55]....
        /*03f0*/ 	.word	0x00009000
        /*03f4*/ 	.word	0x00000009
        /*03f8*/ 	.word	0x00000000
        /*03fc*/ 	.short	0x010a
        /*03fe*/ 	.byte	0x3f
	.zero		1


	//----- nvinfo : EIATTR_NUM_MBARRIERS
	.align		4
.L_35:
        /*0400*/ 	.byte	0x03, 0x38
        /*0402*/ 	.short	0x0018


	//----- nvinfo : EIATTR_EXIT_INSTR_OFFSETS
	.align		4
        /*0404*/ 	.byte	0x04, 0x1c
        /*0406*/ 	.short	(.L_37 - .L_36)


	//   ....[0]....
.L_36:
        /*0408*/ 	.word	0x00000780


	//   ....[1]....
        /*040c*/ 	.word	0x00001050


	//   ....[2]....
        /*0410*/ 	.word	0x00007170


	//   ....[3]....
        /*0414*/ 	.word	0x000077a0


	//   ....[4]....
        /*0418*/ 	.word	0x00008b20


	//----- nvinfo : EIATTR_MAX_THREADS
	.align		4
.L_37:
        /*041c*/ 	.byte	0x04, 0x05
        /*041e*/ 	.short	(.L_39 - .L_38)
.L_38:
        /*0420*/ 	.word	0x00000180
        /*0424*/ 	.word	0x00000001
        /*0428*/ 	.word	0x00000001


	//----- nvinfo : EIATTR_CRS_STACK_SIZE
	.align		4
.L_39:
        /*042c*/ 	.byte	0x04, 0x1e
        /*042e*/ 	.short	(.L_41 - .L_40)
.L_40:
        /*0430*/ 	.word	0x00000000


	//----- nvinfo : EIATTR_CBANK_PARAM_SIZE
	.align		4
.L_41:
        /*0434*/ 	.byte	0x03, 0x19
        /*0436*/ 	.short	0x0470


	//----- nvinfo : EIATTR_PARAM_CBANK
	.align		4
        /*0438*/ 	.byte	0x04, 0x0a
        /*043a*/ 	.short	(.L_43 - .L_42)
	.align		4
.L_42:
        /*043c*/ 	.word	index@(.nv.constant0._ZN7cutlass13device_kernelINS_4gemm6kernel13GemmUniversalIN4cute5tupleIJiiiiEEENS1_10collective13CollectiveMmaINS1_34MainloopSm90TmaGmmaWarpSpecializedILi11ENS5_IJNS4_1CILi1EEESB_SB_EEENS1_35KernelTmaWarpSpecializedCooperativeEEENS5_IJNSA_ILi256EEENSA_ILi64EEENSA_ILi32EEEEEENS_6half_tENS5_IJlSB_lEEESJ_SK_NS4_8TiledMMAINS4_8MMA_AtomIJNS4_4SM904GMMA25MMA_64x64x16_F32F16F16_SSILNSO_5MajorE0ELSQ_0ELNSO_7ScaleInE1ELSR_1EEEEEENS4_6LayoutINS5_IJNSA_ILi2EEESB_SB_EEENS5_IJSB_NSA_ILi0EEESX_EEEEENS5_IJNS4_10UnderscoreES10_S10_EEEEENS4_13SM90_TMA_LOADENS4_14ComposedLayoutINS4_7SwizzleILi2ELi4ELi3EEENS4_18smem_ptr_flag_bitsILi16EEENSU_INS5_IJNSA_ILi8EEESH_EEENS5_IJSH_SB_EEEEEEEvNS4_8identityES13_S1D_vS1E_EENS_8epilogue10collective6detail29Sm90TmaWarpSpecializedAdapterINS1H_15DefaultEpilogueISJ_SK_SK_NS1G_6thread17LinearCombinationISJ_Li1EffLNS1L_9ScaleType4KindE0ELNS_15FloatRoundStyleE2ESJ_EENS1_15EpilogueDefaultEEEEEvvEEEEvNT_6ParamsE)
        /*0440*/ 	.short	0x0210
        /*0442*/ 	.short	0x0470


	//----- nvinfo : EIATTR_SW_WAR
	.align		4
.L_43:
        /*0444*/ 	.byte	0x04, 0x36
        /*0446*/ 	.short	(.L_45 - .L_44)
.L_44:
        /*0448*/ 	.word	0x00000008
.L_45:


//--------------------- .nv.callgraph             --------------------------
	.section	.nv.callgraph,"",@"SHT_CUDA_CALLGRAPH"
	.align	4
	.sectionentsize	8
	.align		4
        /*0000*/ 	.word	0x00000000
	.align		4
        /*0004*/ 	.word	0xffffffff
	.align		4
        /*0008*/ 	.word	index@(_ZN7cutlass13device_kernelINS_4gemm6kernel13GemmUniversalIN4cute5tupleIJiiiiEEENS1_10collective13CollectiveMmaINS1_34MainloopSm90TmaGmmaWarpSpecializedILi11ENS5_IJNS4_1CILi1EEESB_SB_EEENS1_35KernelTmaWarpSpecializedCooperativeEEENS5_IJNSA_ILi256EEENSA_ILi64EEENSA_ILi32EEEEEENS_6half_tENS5_IJlSB_lEEESJ_SK_NS4_8TiledMMAINS4_8MMA_AtomIJNS4_4SM904GMMA25MMA_64x64x16_F32F16F16_SSILNSO_5MajorE0ELSQ_0ELNSO_7ScaleInE1ELSR_1EEEEEENS4_6LayoutINS5_IJNSA_ILi2EEESB_SB_EEENS5_IJSB_NSA_ILi0EEESX_EEEEENS5_IJNS4_10UnderscoreES10_S10_EEEEENS4_13SM90_TMA_LOADENS4_14ComposedLayoutINS4_7SwizzleILi2ELi4ELi3EEENS4_18smem_ptr_flag_bitsILi16EEENSU_INS5_IJNSA_ILi8EEESH_EEENS5_IJSH_SB_EEEEEEEvNS4_8identityES13_S1D_vS1E_EENS_8epilogue10collective6detail29Sm90TmaWarpSpecializedAdapterINS1H_15DefaultEpilogueISJ_SK_SK_NS1G_6thread17LinearCombinationISJ_Li1EffLNS1L_9ScaleType4KindE0ELNS_15FloatRoundStyleE2ESJ_EENS1_15EpilogueDefaultEEEEEvvEEEEvNT_6ParamsE)
	.align		4
        /*000c*/ 	.word	index@(__assertfail)
	.align		4
        /*0010*/ 	.word	0x00000000
	.align		4
        /*0014*/ 	.word	0xfffffffe
	.align		4
        /*0018*/ 	.word	0x00000000
	.align		4
        /*001c*/ 	.word	0xfffffffd
	.align		4
        /*0020*/ 	.word	0x00000000
	.align		4
        /*0024*/ 	.word	0xfffffffc


//--------------------- .nv.constant4             --------------------------
	.section	.nv.constant4,"a",@progbits
	.align	8
	.align		8
.nv.constant4:
        /*0000*/ 	.dword	__assertfail
	.align		8
        /*0008*/ 	.dword	__unnamed_1
	.align		8
        /*0010*/ 	.dword	_ZN39_INTERNAL_5c0bca16_4_k_cu_fddd11ba_27104cuda3std3__45__cpo5beginE
	.align		8
        /*0018*/ 	.dword	_ZN39_INTERNAL_5c0bca16_4_k_cu_fddd11ba_27104cuda3std3__45__cpo3endE
	.align		8
        /*0020*/ 	.dword	_ZN39_INTERNAL_5c0bca16_4_k_cu_fddd11ba_27104cuda3std3__45__cpo6cbeginE
	.align		8
        /*0028*/ 	.dword	_ZN39_INTERNAL_5c0bca16_4_k_cu_fddd11ba_27104cuda3std3__45__cpo4cendE
	.align		8
        /*0030*/ 	.dword	_ZN39_INTERNAL_5c0bca16_4_k_cu_fddd11ba_27104cuda3std3__441_GLOBAL__N__5c0bca16_4_k_cu_fddd11ba_27106ignoreE
	.align		8
        /*0038*/ 	.dword	_ZN39_INTERNAL_5c0bca16_4_k_cu_fddd11ba_27104cuda3std3__419piecewise_constructE
	.align		8
        /*0040*/ 	.dword	_ZN39_INTERNAL_5c0bca16_4_k_cu_fddd11ba_27104cuda3std3__48in_placeE
	.align		8
        /*0048*/ 	.dword	_ZN39_INTERNAL_5c0bca16_4_k_cu_fddd11ba_27104cuda3std6ranges3__45__cpo4swapE
	.align		8
        /*0050*/ 	.dword	_ZN39_INTERNAL_5c0bca16_4_k_cu_fddd11ba_27104cuda3std6ranges3__45__cpo9iter_moveE
	.align		8
        /*0058*/ 	.dword	_ZN39_INTERNAL_5c0bca16_4_k_cu_fddd11ba_27104cute7productE
	.align		8
        /*0060*/ 	.dword	_ZN39_INTERNAL_5c0bca16_4_k_cu_fddd11ba_27104cute1_E
	.align		8
        /*0068*/ 	.dword	$str$22
	.align		8
        /*0070*/ 	.dword	$str$23


//--------------------- .text._ZN7cutlass13device_kernelINS_4gemm6kernel13GemmUniversalIN4cute5tupleIJiiiiEEENS1_10collective13CollectiveMmaINS1_34MainloopSm90TmaGmmaWarpSpecializedILi11ENS5_IJNS4_1CILi1EEESB_SB_EEENS1_35KernelTmaWarpSpecializedCooperativeEEENS5_IJNSA_ILi256EEENSA_ILi64EEENSA_ILi32EEEEEENS_6half_tENS5_IJlSB_lEEESJ_SK_NS4_8TiledMMAINS4_8MMA_AtomIJNS4_4SM904GMMA25MMA_64x64x16_F32F16F16_SSILNSO_5MajorE0ELSQ_0ELNSO_7ScaleInE1ELSR_1EEEEEENS4_6LayoutINS5_IJNSA_ILi2EEESB_SB_EEENS5_IJSB_NSA_ILi0EEESX_EEEEENS5_IJNS4_10UnderscoreES10_S10_EEEEENS4_13SM90_TMA_LOADENS4_14ComposedLayoutINS4_7SwizzleILi2ELi4ELi3EEENS4_18smem_ptr_flag_bitsILi16EEENSU_INS5_IJNSA_ILi8EEESH_EEENS5_IJSH_SB_EEEEEEEvNS4_8identityES13_S1D_vS1E_EENS_8epilogue10collective6detail29Sm90TmaWarpSpecializedAdapterINS1H_15DefaultEpilogueISJ_SK_SK_NS1G_6thread17LinearCombinationISJ_Li1EffLNS1L_9ScaleType4KindE0ELNS_15FloatRoundStyleE2ESJ_EENS1_15EpilogueDefaultEEEEEvvEEEEvNT_6ParamsE --------------------------
	.section	.text._ZN7cutlass13device_kernelINS_4gemm6kernel13GemmUniversalIN4cute5tupleIJiiiiEEENS1_10collective13CollectiveMmaINS1_34MainloopSm90TmaGmmaWarpSpecializedILi11ENS5_IJNS4_1CILi1EEESB_SB_EEENS1_35KernelTmaWarpSpecializedCooperativeEEENS5_IJNSA_ILi256EEENSA_ILi64EEENSA_ILi32EEEEEENS_6half_tENS5_IJlSB_lEEESJ_SK_NS4_8TiledMMAINS4_8MMA_AtomIJNS4_4SM904GMMA25MMA_64x64x16_F32F16F16_SSILNSO_5MajorE0ELSQ_0ELNSO_7ScaleInE1ELSR_1EEEEEENS4_6LayoutINS5_IJNSA_ILi2EEESB_SB_EEENS5_IJSB_NSA_ILi0EEESX_EEEEENS5_IJNS4_10UnderscoreES10_S10_EEEEENS4_13SM90_TMA_LOADENS4_14ComposedLayoutINS4_7SwizzleILi2ELi4ELi3EEENS4_18smem_ptr_flag_bitsILi16EEENSU_INS5_IJNSA_ILi8EEESH_EEENS5_IJSH_SB_EEEEEEEvNS4_8identityES13_S1D_vS1E_EENS_8epilogue10collective6detail29Sm90TmaWarpSpecializedAdapterINS1H_15DefaultEpilogueISJ_SK_SK_NS1G_6thread17LinearCombinationISJ_Li1EffLNS1L_9ScaleType4KindE0ELNS_15FloatRoundStyleE2ESJ_EENS1_15EpilogueDefaultEEEEEvvEEEEvNT_6ParamsE,"ax",@progbits
	.align	128
.text._ZN7cutlass13device_kernelINS_4gemm6kernel13GemmUniversalIN4cute5tupleIJiiiiEEENS1_10collective13CollectiveMmaINS1_34MainloopSm90TmaGmmaWarpSpecializedILi11ENS5_IJNS4_1CILi1EEESB_SB_EEENS1_35KernelTmaWarpSpecializedCooperativeEEENS5_IJNSA_ILi256EEENSA_ILi64EEENSA_ILi32EEEEEENS_6half_tENS5_IJlSB_lEEESJ_SK_NS4_8TiledMMAINS4_8MMA_AtomIJNS4_4SM904GMMA25MMA_64x64x16_F32F16F16_SSILNSO_5MajorE0ELSQ_0ELNSO_7ScaleInE1ELSR_1EEEEEENS4_6LayoutINS5_IJNSA_ILi2EEESB_SB_EEENS5_IJSB_NSA_ILi0EEESX_EEEEENS5_IJNS4_10UnderscoreES10_S10_EEEEENS4_13SM90_TMA_LOADENS4_14ComposedLayoutINS4_7SwizzleILi2ELi4ELi3EEENS4_18smem_ptr_flag_bitsILi16EEENSU_INS5_IJNSA_ILi8EEESH_EEENS5_IJSH_SB_EEEEEEEvNS4_8identityES13_S1D_vS1E_EENS_8epilogue10collective6detail29Sm90TmaWarpSpecializedAdapterINS1H_15DefaultEpilogueISJ_SK_SK_NS1G_6thread17LinearCombinationISJ_Li1EffLNS1L_9ScaleType4KindE0ELNS_15FloatRoundStyleE2ESJ_EENS1_15EpilogueDefaultEEEEEvvEEEEvNT_6ParamsE:
        .type           _ZN7cutlass13device_kernelINS_4gemm6kernel13GemmUniversalIN4cute5tupleIJiiiiEEENS1_10collective13CollectiveMmaINS1_34MainloopSm90TmaGmmaWarpSpecializedILi11ENS5_IJNS4_1CILi1EEESB_SB_EEENS1_35KernelTmaWarpSpecializedCooperativeEEENS5_IJNSA_ILi256EEENSA_ILi64EEENSA_ILi32EEEEEENS_6half_tENS5_IJlSB_lEEESJ_SK_NS4_8TiledMMAINS4_8MMA_AtomIJNS4_4SM904GMMA25MMA_64x64x16_F32F16F16_SSILNSO_5MajorE0ELSQ_0ELNSO_7ScaleInE1ELSR_1EEEEEENS4_6LayoutINS5_IJNSA_ILi2EEESB_SB_EEENS5_IJSB_NSA_ILi0EEESX_EEEEENS5_IJNS4_10UnderscoreES10_S10_EEEEENS4_13SM90_TMA_LOADENS4_14ComposedLayoutINS4_7SwizzleILi2ELi4ELi3EEENS4_18smem_ptr_flag_bitsILi16EEENSU_INS5_IJNSA_ILi8EEESH_EEENS5_IJSH_SB_EEEEEEEvNS4_8identityES13_S1D_vS1E_EENS_8epilogue10collective6detail29Sm90TmaWarpSpecializedAdapterINS1H_15DefaultEpilogueISJ_SK_SK_NS1G_6thread17LinearCombinationISJ_Li1EffLNS1L_9ScaleType4KindE0ELNS_15FloatRoundStyleE2ESJ_EENS1_15EpilogueDefaultEEEEEvvEEEEvNT_6ParamsE,@function
        .size           _ZN7cutlass13device_kernelINS_4gemm6kernel13GemmUniversalIN4cute5tupleIJiiiiEEENS1_10collective13CollectiveMmaINS1_34MainloopSm90TmaGmmaWarpSpecializedILi11ENS5_IJNS4_1CILi1EEESB_SB_EEENS1_35KernelTmaWarpSpecializedCooperativeEEENS5_IJNSA_ILi256EEENSA_ILi64EEENSA_ILi32EEEEEENS_6half_tENS5_IJlSB_lEEESJ_SK_NS4_8TiledMMAINS4_8MMA_AtomIJNS4_4SM904GMMA25MMA_64x64x16_F32F16F16_SSILNSO_5MajorE0ELSQ_0ELNSO_7ScaleInE1ELSR_1EEEEEENS4_6LayoutINS5_IJNSA_ILi2EEESB_SB_EEENS5_IJSB_NSA_ILi0EEESX_EEEEENS5_IJNS4_10UnderscoreES10_S10_EEEEENS4_13SM90_TMA_LOADENS4_14ComposedLayoutINS4_7SwizzleILi2ELi4ELi3EEENS4_18smem_ptr_flag_bitsILi16EEENSU_INS5_IJNSA_ILi8EEESH_EEENS5_IJSH_SB_EEEEEEEvNS4_8identityES13_S1D_vS1E_EENS_8epilogue10collective6detail29Sm90TmaWarpSpecializedAdapterINS1H_15DefaultEpilogueISJ_SK_SK_NS1G_6thread17LinearCombinationISJ_Li1EffLNS1L_9ScaleType4KindE0ELNS_15FloatRoundStyleE2ESJ_EENS1_15EpilogueDefaultEEEEEvvEEEEvNT_6ParamsE,(.L_x_207 - _ZN7cutlass13device_kernelINS_4gemm6kernel13GemmUniversalIN4cute5tupleIJiiiiEEENS1_10collective13CollectiveMmaINS1_34MainloopSm90TmaGmmaWarpSpecializedILi11ENS5_IJNS4_1CILi1EEESB_SB_EEENS1_35KernelTmaWarpSpecializedCooperativeEEENS5_IJNSA_ILi256EEENSA_ILi64EEENSA_ILi32EEEEEENS_6half_tENS5_IJlSB_lEEESJ_SK_NS4_8TiledMMAINS4_8MMA_AtomIJNS4_4SM904GMMA25MMA_64x64x16_F32F16F16_SSILNSO_5MajorE0ELSQ_0ELNSO_7ScaleInE1ELSR_1EEEEEENS4_6LayoutINS5_IJNSA_ILi2EEESB_SB_EEENS5_IJSB_NSA_ILi0EEESX_EEEEENS5_IJNS4_10UnderscoreES10_S10_EEEEENS4_13SM90_TMA_LOADENS4_14ComposedLayoutINS4_7SwizzleILi2ELi4ELi3EEENS4_18smem_ptr_flag_bitsILi16EEENSU_INS5_IJNSA_ILi8EEESH_EEENS5_IJSH_SB_EEEEEEEvNS4_8identityES13_S1D_vS1E_EENS_8epilogue10collective6detail29Sm90TmaWarpSpecializedAdapterINS1H_15DefaultEpilogueISJ_SK_SK_NS1G_6thread17LinearCombinationISJ_Li1EffLNS1L_9ScaleType4KindE0ELNS_15FloatRoundStyleE2ESJ_EENS1_15EpilogueDefaultEEEEEvvEEEEvNT_6ParamsE)
        .other          _ZN7cutlass13device_kernelINS_4gemm6kernel13GemmUniversalIN4cute5tupleIJiiiiEEENS1_10collective13CollectiveMmaINS1_34MainloopSm90TmaGmmaWarpSpecializedILi11ENS5_IJNS4_1CILi1EEESB_SB_EEENS1_35KernelTmaWarpSpecializedCooperativeEEENS5_IJNSA_ILi256EEENSA_ILi64EEENSA_ILi32EEEEEENS_6half_tENS5_IJlSB_lEEESJ_SK_NS4_8TiledMMAINS4_8MMA_AtomIJNS4_4SM904GMMA25MMA_64x64x16_F32F16F16_SSILNSO_5MajorE0ELSQ_0ELNSO_7ScaleInE1ELSR_1EEEEEENS4_6LayoutINS5_IJNSA_ILi2EEESB_SB_EEENS5_IJSB_NSA_ILi0EEESX_EEEEENS5_IJNS4_10UnderscoreES10_S10_EEEEENS4_13SM90_TMA_LOADENS4_14ComposedLayoutINS4_7SwizzleILi2ELi4ELi3EEENS4_18smem_ptr_flag_bitsILi16EEENSU_INS5_IJNSA_ILi8EEESH_EEENS5_IJSH_SB_EEEEEEEvNS4_8identityES13_S1D_vS1E_EENS_8epilogue10collective6detail29Sm90TmaWarpSpecializedAdapterINS1H_15DefaultEpilogueISJ_SK_SK_NS1G_6thread17LinearCombinationISJ_Li1EffLNS1L_9ScaleType4KindE0ELNS_15FloatRoundStyleE2ESJ_EENS1_15EpilogueDefaultEEEEEvvEEEEvNT_6ParamsE,@"STO_CUDA_ENTRY STV_DEFAULT"
_ZN7cutlass13device_kernelINS_4gemm6kernel13GemmUniversalIN4cute5tupleIJiiiiEEENS1_10collective13CollectiveMmaINS1_34MainloopSm90TmaGmmaWarpSpecializedILi11ENS5_IJNS4_1CILi1EEESB_SB_EEENS1_35KernelTmaWarpSpecializedCooperativeEEENS5_IJNSA_ILi256EEENSA_ILi64EEENSA_ILi32EEEEEENS_6half_tENS5_IJlSB_lEEESJ_SK_NS4_8TiledMMAINS4_8MMA_AtomIJNS4_4SM904GMMA25MMA_64x64x16_F32F16F16_SSILNSO_5MajorE0ELSQ_0ELNSO_7ScaleInE1ELSR_1EEEEEENS4_6LayoutINS5_IJNSA_ILi2EEESB_SB_EEENS5_IJSB_NSA_ILi0EEESX_EEEEENS5_IJNS4_10UnderscoreES10_S10_EEEEENS4_13SM90_TMA_LOADENS4_14ComposedLayoutINS4_7SwizzleILi2ELi4ELi3EEENS4_18smem_ptr_flag_bitsILi16EEENSU_INS5_IJNSA_ILi8EEESH_EEENS5_IJSH_SB_EEEEEEEvNS4_8identityES13_S1D_vS1E_EENS_8epilogue10collective6detail29Sm90TmaWarpSpecializedAdapterINS1H_15DefaultEpilogueISJ_SK_SK_NS1G_6thread17LinearCombinationISJ_Li1EffLNS1L_9ScaleType4KindE0ELNS_15FloatRoundStyleE2ESJ_EENS1_15EpilogueDefaultEEEEEvvEEEEvNT_6ParamsE:
[----:B------:R-:W0:Y:S01]  /*0000*/  LDC R1, c[0x0][0x28] ;  /* 0x00000a00ff017b82 */ /* 0x000e220000000800 */
[----:B------:R-:W1:Y:S01]  /*0010*/  S2R R3, SR_TID.X ;  /* 0x0000000000037919 */ /* 0x000e620000002100 */
[----:B------:R-:W-:Y:S01]  /*0020*/  ELECT P0, URZ, PT ;  /* 0x00000000003f782f */ /* 0x000fe20003800000 */
[----:B------:R-:W-:Y:S01]  /*0030*/  BSSY B0, `(.L_x_0) ;  /* 0x000000f000007945 */ /* 0x000fe20003800000 */
[--C-:B-1----:R-:W-:Y:S02]  /*0040*/  SHF.R.U32.HI R0, RZ, 0x5, R3.reuse ;  /* 0x00000005ff007819 */ /* 0x102fe40000011603 */
[----:B------:R-:W-:-:S03]  /*0050*/  SHF.R.U32.HI R14, RZ, 0x7, R3 ;  /* 0x00000007ff0e7819 */ /* 0x000fc60000011603 */
[----:B------:R-:W1:Y:S04]  /*0060*/  SHFL.IDX PT, R4, R0, RZ, 0x1f ;  /* 0x00001fff00047589 */ /* 0x000e6800000e0000 */
[----:B------:R2:W3:Y:S01]  /*0070*/  SHFL.IDX PT, R10, R14, RZ, 0x1f ;  /* 0x00001fff0e0a7589 */ /* 0x0004e200000e0000 */
[----:B-1----:R-:W-:-:S13]  /*0080*/  ISETP.NE.OR P0, PT, R4, RZ, !P0 ;  /* 0x000000ff0400720c */ /* 0x002fda0004705670 */
[----:B0-23--:R-:W-:Y:S05]  /*0090*/  @P0 BRA `(.L_x_1) ;  /* 0x0000000000200947 */ /* 0x00dfea0003800000 */
[----:B------:R-:W-:Y:S02]  /*00a0*/  ULDC.64 UR4, c[0x0][0x198] ;  /* 0x0000660000047ab9 */ /* 0x000fe40000000a00 */
[----:B------:R-:W-:Y:S02]  /*00b0*/  UIADD3 UR6, UP0, UR4, 0xf0, URZ ;  /* 0x000000f004067890 */ /* 0x000fe4000ff1e03f */
[----:B------:R-:W-:Y:S02]  /*00c0*/  UIADD3 UR4, UP1, UR4, 0x1f0, URZ ;  /* 0x000001f004047890 */ /* 0x000fe4000ff3e03f */
[----:B------:R-:W-:Y:S02]  /*00d0*/  UIADD3.X UR7, URZ, UR5, URZ, UP0, !UPT ;  /* 0x000000053f077290 */ /* 0x000fe400087fe43f */
[----:B------:R-:W-:-:S07]  /*00e0*/  UIADD3.X UR5, URZ, UR5, URZ, UP1, !UPT ;  /* 0x000000053f057290 */ /* 0x000fce0008ffe43f */
[----:B------:R0:W-:Y:S02]  /*00f0*/  UTMACCTL.PF [UR6] ;  /* 0x00000000060079b9 */ /* 0x0001e40008040000 */
[----:B------:R0:W-:Y:S02]  /*0100*/  UTMACCTL.PF [UR4] ;  /* 0x00000000040079b9 */ /* 0x0001e40008040000 */
[----:B0-----:R-:W-:Y:S01]  /*0110*/  NOP ;  /* 0x0000000000007918 */ /* 0x001fe20000000000 */
.L_x_1:
[----:B------:R-:W-:Y:S05]  /*0120*/  BSYNC B0 ;  /* 0x0000000000007941 */ /* 0x000fea0003800000 */
.L_x_0:
[----:B------:R-:W0:Y:S02]  /*0130*/  SHFL.IDX PT, R2, R0, RZ, 0x1f ;  /* 0x00001fff00027589 */ /* 0x000e2400000e0000 */
[----:B0-----:R-:W-:-:S13]  /*0140*/  ISETP.NE.AND P0, PT, R2, RZ, PT ;  /* 0x000000ff0200720c */ /* 0x001fda0003f05270 */
[----:B------:R-:W-:Y:S05]  /*0150*/  @P0 BRA `(.L_x_2) ;  /* 0x00000000009c0947 */ /* 0x000fea0003800000 */
[----:B------:R-:W-:Y:S01]  /*0160*/  ELECT P0, URZ, PT ;  /* 0x00000000003f782f */ /* 0x000fe20003800000 */
[----:B------:R-:W-:-:S12]  /*0170*/  BSSY B0, `(.L_x_2) ;  /* 0x0000025000007945 */ /* 0x000fd80003800000 */
[----:B------:R-:W-:Y:S05]  /*0180*/  @!P0 BRA `(.L_x_3) ;  /* 0x00000000008c8947 */ /* 0x000fea0003800000 */
[----:B------:R-:W0:Y:S01]  /*0190*/  S2UR UR8, SR_CgaCtaId ;  /* 0x00000000000879c3 */ /* 0x000e220000008800 */
[----:B------:R-:W-:Y:S01]  /*01a0*/  UMOV UR4, 0x400 ;  /* 0x0000040000047882 */ /* 0x000fe20000000000 */
[----:B------:R-:W-:Y:S01]  /*01b0*/  UMOV UR5, 0x1 ;  /* 0x0000000100057882 */ /* 0x000fe20000000000 */
[----:B------:R-:W-:Y:S02]  /*01c0*/  UMOV UR6, 0x100 ;  /* 0x0000010000067882 */ /* 0x000fe40000000000 */
[----:B------:R-:W-:-:S04]  /*01d0*/  UIADD3 UR6, -UR6, 0x100000, URZ ;  /* 0x0010000006067890 */ /* 0x000fc8000fffe13f */
[----:B------:R-:W-:Y:S02]  /*01e0*/  USHF.L.U32 UR7, UR6, 0xb, URZ ;  /* 0x0000000b06077899 */ /* 0x000fe4000800063f */
[----:B------:R-:W-:Y:S02]  /*01f0*/  USHF.L.U32 UR6, UR6, 0x1, URZ ;  /* 0x0000000106067899 */ /* 0x000fe4000800063f */
[----:B0-----:R-:W-:Y:S02]  /*0200*/  ULEA UR8, UR8, UR4, 0x18 ;  /* 0x0000000408087291 */ /* 0x001fe4000f8ec03f */
[----:B------:R-:W-:-:S04]  /*0210*/  UIADD3 UR4, -UR5, 0x100000, URZ ;  /* 0x0010000005047890 */ /* 0x000fc8000fffe13f */
[----:B------:R-:W-:Y:S02]  /*0220*/  USHF.L.U32 UR5, UR4, 0xb, URZ ;  /* 0x0000000b04057899 */ /* 0x000fe4000800063f */
[----:B------:R-:W-:Y:S01]  /*0230*/  USHF.L.U32 UR4, UR4, 0x1, URZ ;  /* 0x0000000104047899 */ /* 0x000fe2000800063f */
[----:B------:R-:W0:Y:S11]  /*0240*/  FENCE.VIEW.ASYNC.S ;  /* 0x00000000000073c6 */ /* 0x000e360000000000 */
[----:B0-----:R0:W1:Y:S01]  /*0250*/  SYNCS.EXCH.64 URZ, [UR8], UR4 ;  /* 0x00000004083f75b2 */ /* 0x0010620008000100 */
[----:B------:R0:W2:Y:S01]  /*0260*/  SYNCS.EXCH.64 URZ, [UR8+0x58], UR6 ;  /* 0x00005806083f75b2 */ /* 0x0000a20008000100 */
[----:B------:R0:W3:Y:S01]  /*0270*/  SYNCS.EXCH.64 URZ, [UR8+0x8], UR4 ;  /* 0x00000804083f75b2 */ /* 0x0000e20008000100 */
[----:B------:R0:W4:Y:S01]  /*0280*/  SYNCS.EXCH.64 URZ, [UR8+0x60], UR6 ;  /* 0x00006006083f75b2 */ /* 0x0001220008000100 */
[----:B------:R0:W0:Y:S01]  /*0290*/  SYNCS.EXCH.64 URZ, [UR8+0x10], UR4 ;  /* 0x00001004083f75b2 */ /* 0x0000220008000100 */
        /* <DEDUP_REMOVED lines=17> */
[----:B------:R-:W-:Y:S01]  /*03b0*/  NOP ;  /* 0x0000000000007918 */ /* 0x000fe20000000000 */
.L_x_3:
[----:B0-----:R-:W-:Y:S05]  /*03c0*/  BSYNC B0 ;  /* 0x0000000000007941 */ /* 0x001fea0003800000 */
.L_x_2:
[----:B------:R-:W0:Y:S01]  /*03d0*/  SHFL.IDX PT, R0, R0, RZ, 0x1f ;  /* 0x00001fff00007589 */ /* 0x000e2200000e0000 */
[----:B------:R-:W5:Y:S01]  /*03e0*/  LDC R2, c[0x0][0x65c] ;  /* 0x00019700ff027b82 */ /* 0x000f620000000800 */
[----:B------:R-:W-:Y:S02]  /*03f0*/  ELECT P0, URZ, PT ;  /* 0x00000000003f782f */ /* 0x000fe40003800000 */
[----:B------:R-:W-:Y:S01]  /*0400*/  LOP3.LUT R7, R7, 0xfffff7ff, RZ, 0xc0, !PT ;  /* 0xfffff7ff07077812 */ /* 0x000fe200078ec0ff */
[----:B------:R-:W1:Y:S01]  /*0410*/  S2R R5, SR_CTAID.Y ;  /* 0x0000000000057919 */ /* 0x000e620000002600 */
[----:B------:R-:W-:Y:S01]  /*0420*/  UMOV UR4, 0x20 ;  /* 0x0000002000047882 */ /* 0x000fe20000000000 */
[----:B------:R-:W-:Y:S01]  /*0430*/  NOP ;  /* 0x0000000000007918 */ /* 0x000fe20000000000 */
[----:B------:R-:W-:Y:S01]  /*0440*/  ISETP.NE.AND P2, PT, R10, RZ, PT ;  /* 0x000000ff0a00720c */ /* 0x000fe20003f45270 */
[----:B------:R-:W2:Y:S01]  /*0450*/  S2R R6, SR_CTAID.X ;  /* 0x0000000000067919 */ /* 0x000ea20000002500 */
[----:B------:R-:W-:Y:S01]  /*0460*/  NOP ;  /* 0x0000000000007918 */ /* 0x000fe20000000000 */
[----:B0-----:R-:W-:-:S02]  /*0470*/  ISETP.NE.OR P0, PT, R0, RZ, !P0 ;  /* 0x000000ff0000720c */ /* 0x001fc40004705670 */
[----:B-----5:R-:W-:-:S11]  /*0480*/  ISETP.NE.AND P3, PT, R2, 0x1, PT ;  /* 0x000000010200780c */ /* 0x020fd60003f65270 */
[----:B------:R-:W-:Y:S01]  /*0490*/  VOTEU.ALL UP0, P0 ;  /* 0x00000000003f7886 */ /* 0x000fe20000000000 */
[----:B------:R-:W-:Y:S01]  /*04a0*/  VOTEU.ALL UP1, P0 ;  /* 0x00000000003f7886 */ /* 0x000fe20000020000 */
[----:B------:R-:W-:Y:S01]  /*04b0*/  @P3 LOP3.LUT R7, R7, 0x800, RZ, 0xfc, !PT ;  /* 0x0000080007073812 */ /* 0x000fe200078efcff */
[----:B------:R-:W2:Y:S01]  /*04c0*/  @P3 LDC R17, c[0x0][0x10] ;  /* 0x00000400ff113b82 */ /* 0x000ea20000000800 */
[----:B------:R-:W-:Y:S01]  /*04d0*/  SHF.R.S32.HI R7, RZ, 0x1f, R4 ;  /* 0x0000001fff077819 */ /* 0x000fe20000011404 */
[----:B------:R-:W-:Y:S01]  /*04e0*/  @!UP0 UMOV UR6, 0x400 ;  /* 0x0000040000068882 */ /* 0x000fe20000000000 */
[----:B------:R-:W-:-:S04]  /*04f0*/  @!UP0 UIADD3 UR4, -UR4, 0x100000, URZ ;  /* 0x0010000004048890 */ /* 0x000fc8000fffe13f */
[----:B------:R-:W-:Y:S02]  /*0500*/  @!UP0 USHF.L.U32 UR5, UR4, 0xb, URZ ;  /* 0x0000000b04058899 */ /* 0x000fe4000800063f */
[----:B------:R-:W-:Y:S01]  /*0510*/  @!UP0 USHF.L.U32 UR4, UR4, 0x1, URZ ;  /* 0x0000000104048899 */ /* 0x000fe2000800063f */
[----:B-1----:R-:W-:Y:S01]  /*0520*/  @P3 IMAD.MOV.U32 R8, RZ, RZ, R5 ;  /* 0x000000ffff083224 */ /* 0x002fe200078e0005 */
[----:B------:R-:W-:Y:S01]  /*0530*/  LEA.HI R7, R7, R4, RZ, 0x2 ;  /* 0x0000000407077211 */ /* 0x000fe200078f10ff */
[----:B------:R-:W-:Y:S01]  /*0540*/  @P3 IMAD.MOV.U32 R9, RZ, RZ, RZ ;  /* 0x000000ffff093224 */ /* 0x000fe200078e00ff */
[----:B------:R-:W0:Y:S02]  /*0550*/  @!UP0 S2UR UR7, SR_CgaCtaId ;  /* 0x00000000000789c3 */ /* 0x000e240000008800 */
[----:B------:R-:W-:-:S05]  /*0560*/  LOP3.LUT R7, R7, 0xfffffffc, RZ, 0xc0, !PT ;  /* 0xfffffffc07077812 */ /* 0x000fca00078ec0ff */
[----:B------:R-:W-:Y:S01]  /*0570*/  IMAD.IADD R0, R4, 0x1, -R7 ;  /* 0x0000000104007824 */ /* 0x000fe200078e0a07 */
[----:B------:R-:W-:Y:S01]  /*0580*/  LOP3.LUT R4, R3, 0x7f, RZ, 0xc0, !PT ;  /* 0x0000007f03047812 */ /* 0x000fe200078ec0ff */
[----:B------:R-:W1:Y:S01]  /*0590*/  @!P3 LDC R11, c[0x0][0xc] ;  /* 0x00000300ff0bbb82 */ /* 0x000e620000000800 */
[----:B------:R-:W-:Y:S02]  /*05a0*/  IMAD.MOV.U32 R7, RZ, RZ, RZ ;  /* 0x000000ffff077224 */ /* 0x000fe400078e00ff */
[----:B------:R-:W-:Y:S01]  /*05b0*/  ISETP.NE.AND P1, PT, R0, 0x3, PT ;  /* 0x000000030000780c */ /* 0x000fe20003f25270 */
[----:B--2---:R-:W-:Y:S01]  /*05c0*/  @P3 IMAD.WIDE.U32 R16, R6, R17, R8 ;  /* 0x0000001106103225 */ /* 0x004fe200078e0008 */
[----:B0-----:R-:W-:Y:S01]  /*05d0*/  @!UP0 ULEA UR8, UR7, UR6, 0x18 ;  /* 0x0000000607088291 */ /* 0x001fe2000f8ec03f */
[----:B------:R-:W-:Y:S02]  /*05e0*/  VOTEU.ALL UP0, P0 ;  /* 0x00000000003f7886 */ /* 0x000fe40000000000 */
[----:B------:R-:W-:Y:S01]  /*05f0*/  ULDC UR6, c[0x0][0xc] ;  /* 0x0000030000067ab9 */ /* 0x000fe20000000800 */
[----:B------:R-:W-:Y:S01]  /*0600*/  ISETP.EQ.OR P0, PT, R0, RZ, !P1 ;  /* 0x000000ff0000720c */ /* 0x000fe20004f02670 */
[----:B------:R-:W-:-:S03]  /*0610*/  ULDC UR7, c[0x0][0x10] ;  /* 0x0000040000077ab9 */ /* 0x000fc60000000800 */
[C---:B------:R-:W-:Y:S01]  /*0620*/  ISETP.EQ.AND P0, PT, R10.reuse, RZ, P0 ;  /* 0x000000ff0a00720c */ /* 0x040fe20000702270 */
[----:B------:R-:W-:Y:S02]  /*0630*/  VIADD R10, R10, 0xffffffff ;  /* 0xffffffff0a0a7836 */ /* 0x000fe40000000000 */
[----:B-1----:R-:W-:Y:S01]  /*0640*/  @!P3 IMAD.WIDE.U32 R8, R11, R5, R6 ;  /* 0x000000050b08b225 */ /* 0x002fe200078e0006 */
[----:B------:R-:W0:Y:S02]  /*0650*/  FENCE.VIEW.ASYNC.S ;  /* 0x00000000000073c6 */ /* 0x000e240000000000 */
[----:B0-----:R-:W3:Y:S01]  /*0660*/  @!UP0 SYNCS.EXCH.64 URZ, [UR8+0xc0], UR4 ;  /* 0x0000c004083f85b2 */ /* 0x001ee20008000100 */
[----:B------:R-:W-:Y:S01]  /*0670*/  SEL R18, RZ, 0x1, !P0 ;  /* 0x00000001ff127807 */ /* 0x000fe20004000000 */
[----:B------:R-:W-:Y:S01]  /*0680*/  @P3 IMAD.MOV.U32 R11, RZ, RZ, RZ ;  /* 0x000000ffff0b3224 */ /* 0x000fe200078e00ff */
[----:B------:R-:W-:Y:S01]  /*0690*/  ISETP.GE.U32.AND P1, PT, R10, 0x2, PT ;  /* 0x000000020a00780c */ /* 0x000fe20003f26070 */
[----:B------:R-:W-:-:S02]  /*06a0*/  @!P3 IMAD.MOV.U32 R16, RZ, RZ, R8 ;  /* 0x000000ffff10b224 */ /* 0x000fc400078e0008 */
[----:B------:R-:W-:Y:S01]  /*06b0*/  @P3 IMAD.IADD R17, R17, 0x1, R11 ;  /* 0x0000000111113824 */ /* 0x000fe200078e020b */
[----:B------:R-:W-:Y:S01]  /*06c0*/  SEL R18, R18, 0x2, P1 ;  /* 0x0000000212127807 */ /* 0x000fe20000800000 */
[----:B------:R-:W-:Y:S01]  /*06d0*/  @!P3 IMAD.MOV.U32 R17, RZ, RZ, R9 ;  /* 0x000000ffff11b224 */ /* 0x000fe200078e0009 */
[----:B------:R0:W3:Y:S01]  /*06e0*/  @!UP1 SYNCS.EXCH.64 URZ, [UR8+0xc8], UR4 ;  /* 0x0000c804083f95b2 */ /* 0x0000e20008000100 */
[----:B------:R-:W-:Y:S01]  /*06f0*/  NOP ;  /* 0x0000000000007918 */ /* 0x000fe20000000000 */
[----:B0-----:R-:W-:-:S03]  /*0700*/  UIMAD.WIDE.U32 UR4, UR6, UR7, URZ ;  /* 0x00000007060472a5 */ /* 0x001fc6000f8e003f */
[----:B------:R-:W-:Y:S02]  /*0710*/  ULDC UR6, c[0x0][0x14] ;  /* 0x0000050000067ab9 */ /* 0x000fe40000000800 */
[----:B------:R-:W-:Y:S02]  /*0720*/  UIMAD.WIDE.U32 UR36, UR4, UR6, URZ ;  /* 0x00000006042472a5 */ /* 0x000fe4000f8e003f */
[----:B------:R-:W-:-:S04]  /*0730*/  UIMAD UR42, UR5, UR6, URZ ;  /* 0x00000006052a72a4 */ /* 0x000fc8000f8e023f */
[----:B------:R-:W-:Y:S01]  /*0740*/  UIADD3 UR42, UR37, UR42, URZ ;  /* 0x0000002a252a7290 */ /* 0x000fe2000fffe03f */
[----:B---34-:R-:W-:Y:S06]  /*0750*/  BAR.SYNC.DEFER_BLOCKING 0x0 ;  /* 0x0000000000007b1d */ /* 0x018fec0000010000 */
[----:B------:R-:W-:Y:S05]  /*0760*/  @!P2 BRA `(.L_x_4) ;  /* 0x000000680084a947 */ /* 0x000fea0003800000 */
[----:B------:R-:W-:-:S13]  /*0770*/  ISETP.GT.U32.AND P0, PT, R10, 0x1, PT ;  /* 0x000000010a00780c */ /* 0x000fda0003f04070 */
[----:B------:R-:W-:Y:S05]  /*0780*/  @P0 EXIT ;  /* 0x000000000000094d */ /* 0x000fea0003800000 */
[----:B------:R-:W-:Y:S01]  /*0790*/  ULDC.64 UR4, c[0x0][0x650] ;  /* 0x0001940000047ab9 */ /* 0x000fe20000000a00 */
[----:B------:R-:W-:Y:S01]  /*07a0*/  PRMT R0, RZ, 0x7610, R0 ;  /* 0x00007610ff007816 */ /* 0x000fe20000000000 */
[----:B------:R-:W-:Y:S01]  /*07b0*/  IMAD.MOV.U32 R107, RZ, RZ, -0x1 ;  /* 0xffffffffff6b7424 */ /* 0x000fe200078e00ff */
[----:B------:R-:W-:Y:S01]  /*07c0*/  ISETP.GE.U32.AND P0, PT, R16, UR4, PT ;  /* 0x0000000410007c0c */ /* 0x000fe2000bf06070 */
[----:B------:R-:W-:Y:S02]  /*07d0*/  IMAD.MOV.U32 R100, RZ, RZ, -0x1 ;  /* 0xffffffffff647424 */ /* 0x000fe400078e00ff */
[----:B------:R-:W-:Y:S01]  /*07e0*/  IMAD.MOV.U32 R19, RZ, RZ, -0x1 ;  /* 0xffffffffff137424 */ /* 0x000fe200078e00ff */
[----:B------:R-:W-:-:S13]  /*07f0*/  ISETP.GE.U32.AND.EX P0, PT, R17, UR5, PT, P0 ;  /* 0x0000000511007c0c */ /* 0x000fda000bf06100 */
[----:B------:R-:W-:Y:S05]  /*0800*/  @P0 BRA `(.L_x_5) ;  /* 0x0000000400580947 */ /* 0x000fea0003800000 */
[----:B------:R-:W0:Y:S01]  /*0810*/  LDC.64 R20, c[0x0][0x628] ;  /* 0x00018a00ff147b82 */ /* 0x000e220000000a00 */
[----:B------:R-:W-:Y:S02]  /*0820*/  IMAD.MOV.U32 R8, RZ, RZ, R16 ;  /* 0x000000ffff087224 */ /* 0x000fe400078e0010 */
[----:B------:R-:W-:-:S05]  /*0830*/  IMAD.MOV.U32 R9, RZ, RZ, R17 ;  /* 0x000000ffff097224 */ /* 0x000fca00078e0011 */
[----:B------:R-:W1:Y:S08]  /*0840*/  LDC R0, c[0x0][0x630] ;  /* 0x00018c00ff007b82 */ /* 0x000e700000000800 */
[----:B------:R-:W2:Y:S01]  /*0850*/  LDC.64 R22, c[0x0][0x620] ;  /* 0x00018800ff167b82 */ /* 0x000ea20000000a00 */
[----:B0-----:R-:W-:-:S04]  /*0860*/  ISETP.NE.U32.AND P0, PT, R20, RZ, PT ;  /* 0x000000ff1400720c */ /* 0x001fc80003f05070 */
[----:B------:R-:W-:-:S13]  /*0870*/  ISETP.NE.AND.EX P0, PT, R21, RZ, PT, P0 ;  /* 0x000000ff1500720c */ /* 0x000fda0003f05300 */
[----:B-12---:R-:W-:Y:S05]  /*0880*/  @!P0 BRA `(.L_x_6) ;  /* 0x0000000000288947 */ /* 0x006fea0003800000 */
[----:B------:R-:W0:Y:S02]  /*0890*/  LDC R13, c[0x0][0x634] ;  /* 0x00018d00ff0d7b82 */ /* 0x000e240000000800 */
[----:B0-----:R-:W-:-:S05]  /*08a0*/  IADD3 R13, P0, R16, R13, RZ ;  /* 0x0000000d100d7210 */ /* 0x001fca0007f1e0ff */
[----:B------:R-:W-:-:S04]  /*08b0*/  IMAD.X R15, RZ, RZ, R17, P0 ;  /* 0x000000ffff0f7224 */ /* 0x000fc800000e0611 */
[----:B------:R-:W-:-:S04]  /*08c0*/  IMAD.WIDE.U32 R8, R15, R20, RZ ;  /* 0x000000140f087225 */ /* 0x000fc800078e00ff */
[----:B------:R-:W-:-:S04]  /*08d0*/  IMAD.WIDE.U32 R10, P0, R13, R21, R8 ;  /* 0x000000150d0a7225 */ /* 0x000fc80007800008 */
[----:B------:R-:W-:-:S04]  /*08e0*/  IMAD.WIDE.U32 R8, R13, R20, RZ ;  /* 0x000000140d087225 */ /* 0x000fc800078e00ff */
[----:B------:R-:W-:Y:S01]  /*08f0*/  IMAD.X R13, RZ, RZ, RZ, P0 ;  /* 0x000000ffff0d7224 */ /* 0x000fe200000e06ff */
[----:B------:R-:W-:Y:S01]  /*0900*/  IADD3 RZ, P0, R9, R10, RZ ;  /* 0x0000000a09ff7210 */ /* 0x000fe20007f1e0ff */
[----:B------:R-:W-:-:S04]  /*0910*/  IMAD.MOV.U32 R12, RZ, RZ, R11 ;  /* 0x000000ffff0c7224 */ /* 0x000fc800078e000b */
[----:B------:R-:W-:-:S08]  /*0920*/  IMAD.WIDE.U32.X R8, R15, R21, R12, P0 ;  /* 0x000000150f087225 */ /* 0x000fd000000e040c */
.L_x_6:
[-CC-:B------:R-:W-:Y:S01]  /*0930*/  SHF.R.U64 R25, R8, R0.reuse, R9.reuse ;  /* 0x0000000008197219 */ /* 0x180fe20000001209 */
[----:B------:R-:W0:Y:S01]  /*0940*/  LDC R12, c[0x0][0x618] ;  /* 0x00018600ff0c7b82 */ /* 0x000e220000000800 */
[----:B------:R-:W-:Y:S01]  /*0950*/  SHF.R.U32.HI R7, RZ, R0, R9 ;  /* 0x00000000ff077219 */ /* 0x000fe20000011609 */
[----:B------:R-:W-:Y:S01]  /*0960*/  ULDC UR4, c[0x0][0x150] ;  /* 0x0000540000047ab9 */ /* 0x000fe20000000800 */
[----:B------:R-:W-:Y:S02]  /*0970*/  IADD3 R11, P0, RZ, -R25, RZ ;  /* 0x80000019ff0b7210 */ /* 0x000fe40007f1e0ff */
[----:B------:R-:W-:-:S03]  /*0980*/  I2FP.F32.U32 R0, R6 ;  /* 0x0000000600007245 */ /* 0x000fc60000201000 */
[----:B------:R-:W1:Y:S01]  /*0990*/  LDC.64 R30, c[0x0][0x640] ;  /* 0x00019000ff1e7b82 */ /* 0x000e620000000a00 */
[----:B------:R-:W-:Y:S02]  /*09a0*/  IMAD.X R13, RZ, RZ, ~R7, P0 ;  /* 0x000000ffff0d7224 */ /* 0x000fe400000e0e07 */
[----:B------:R-:W-:Y:S01]  /*09b0*/  FMUL R0, R0, UR4 ;  /* 0x0000000400007c20 */ /* 0x000fe20008400000 */
[----:B------:R-:W-:Y:S01]  /*09c0*/  IMAD.WIDE.U32 R8, R11, R22, R16 ;  /* 0x000000160b087225 */ /* 0x000fe200078e0010 */
[----:B------:R-:W-:-:S03]  /*09d0*/  ULDC UR4, c[0x0][0x154] ;  /* 0x0000550000047ab9 */ /* 0x000fc60000000800 */
[----:B------:R-:W-:Y:S01]  /*09e0*/  IMAD R10, R13, R22, RZ ;  /* 0x000000160d0a7224 */ /* 0x000fe200078e02ff */
[----:B------:R-:W2:Y:S01]  /*09f0*/  LDC R7, c[0x0][0x144] ;  /* 0x00005100ff077b82 */ /* 0x000ea20000000800 */
[----:B------:R-:W3:Y:S02]  /*0a00*/  F2I.U32.TRUNC.NTZ R0, R0 ;  /* 0x0000000000007305 */ /* 0x000ee4000020f000 */
[----:B------:R-:W-:-:S04]  /*0a10*/  IMAD R11, R11, R23, R10 ;  /* 0x000000170b0b7224 */ /* 0x000fc800078e020a */
[----:B------:R-:W-:Y:S01]  /*0a20*/  IMAD.IADD R9, R9, 0x1, R11 ;  /* 0x0000000109097824 */ /* 0x000fe200078e020b */
[----:B------:R-:W4:Y:S01]  /*0a30*/  LDC R24, c[0x0][0x608] ;  /* 0x00018200ff187b82 */ /* 0x000f220000000800 */
[----:B------:R-:W-:-:S03]  /*0a40*/  IMAD.MOV.U32 R11, RZ, RZ, -0x1 ;  /* 0xffffffffff0b7424 */ /* 0x000fc600078e00ff */
[-CC-:B0-----:R-:W-:Y:S02]  /*0a50*/  SHF.R.U64 R22, R8, R12.reuse, R9.reuse ;  /* 0x0000000c08167219 */ /* 0x181fe40000001209 */
[----:B------:R-:W-:Y:S02]  /*0a60*/  I2FP.F32.U32 R8, R5 ;  /* 0x0000000500087245 */ /* 0x000fe40000201000 */
[----:B------:R-:W0:Y:S01]  /*0a70*/  LDC R28, c[0x0][0x658] ;  /* 0x00019600ff1c7b82 */ /* 0x000e220000000800 */
[----:B-1----:R-:W-:Y:S01]  /*0a80*/  ISETP.NE.U32.AND P0, PT, R30, RZ, PT ;  /* 0x000000ff1e00720c */ /* 0x002fe20003f05070 */
[----:B---3--:R-:W-:Y:S02]  /*0a90*/  IMAD.MOV R10, RZ, RZ, -R0 ;  /* 0x000000ffff0a7224 */ /* 0x008fe400078e0a00 */
[----:B------:R-:W-:Y:S01]  /*0aa0*/  FMUL R8, R8, UR4 ;  /* 0x0000000408087c20 */ /* 0x000fe20008400000 */
[----:B------:R-:W-:Y:S02]  /*0ab0*/  SHF.R.U32.HI R9, RZ, R12, R9 ;  /* 0x0000000cff097219 */ /* 0x000fe40000011609 */
[----:B------:R-:W-:Y:S01]  /*0ac0*/  ISETP.NE.AND.EX P0, PT, R31, RZ, PT, P0 ;  /* 0x000000ff1f00720c */ /* 0x000fe20003f05300 */
[----:B------:R1:W3:Y:S01]  /*0ad0*/  F2I.U32.TRUNC.NTZ R15, R8 ;  /* 0x00000008000f7305 */ /* 0x0002e2000020f000 */
[----:B------:R-:W1:Y:S01]  /*0ae0*/  LDC R20, c[0x0][0x148] ;  /* 0x00005200ff147b82 */ /* 0x000e620000000800 */
[----:B--2---:R-:W-:-:S07]  /*0af0*/  IMAD R0, R7, R10, R6 ;  /* 0x0000000a07007224 */ /* 0x004fce00078e0206 */
[----:B------:R-:W2:Y:S01]  /*0b00*/  LDC R26, c[0x0][0x600] ;  /* 0x00018000ff1a7b82 */ /* 0x000ea20000000800 */
[-CC-:B----4-:R-:W-:Y:S02]  /*0b10*/  SHF.R.U64 R32, R22, R24.reuse, R9.reuse ;  /* 0x0000001816207219 */ /* 0x190fe40000001209 */
[----:B------:R-:W-:Y:S01]  /*0b20*/  SHF.R.U32.HI R7, RZ, R24, R9 ;  /* 0x00000018ff077219 */ /* 0x000fe20000011609 */
[----:B------:R-:W-:-:S04]  /*0b30*/  IMAD.MOV.U32 R9, RZ, RZ, 0x1 ;  /* 0x00000001ff097424 */ /* 0x000fc800078e00ff */
[----:B------:R-:W4:Y:S01]  /*0b40*/  LDC R21, c[0x0][0x648] ;  /* 0x00019200ff157b82 */ /* 0x000f220000000800 */
[-C--:B0-----:R-:W-:Y:S02]  /*0b50*/  SHF.L.U32 R6, R11, R28.reuse, RZ ;  /* 0x0000001c0b067219 */ /* 0x081fe400000006ff */
[--C-:B------:R-:W-:Y:S02]  /*0b60*/  SHF.R.U64 R24, R32, R28, R7.reuse ;  /* 0x0000001c20187219 */ /* 0x100fe40000001207 */
[----:B------:R-:W-:Y:S02]  /*0b70*/  LOP3.LUT R13, RZ, R6, RZ, 0x33, !PT ;  /* 0x00000006ff0d7212 */ /* 0x000fe400078e33ff */
[-C--:B------:R-:W-:Y:S01]  /*0b80*/  SHF.R.U32.HI R7, RZ, R28.reuse, R7 ;  /* 0x0000001cff077219 */ /* 0x080fe20000011607 */
[----:B------:R-:W0:Y:S01]  /*0b90*/  LDC R23, c[0x0][0x638] ;  /* 0x00018e00ff177b82 */ /* 0x000e220000000800 */
[----:B------:R-:W-:Y:S01]  /*0ba0*/  SHF.L.U32 R12, R9, R28, RZ ;  /* 0x0000001c090c7219 */ /* 0x000fe200000006ff */
[----:B------:R-:W-:-:S06]  /*0bb0*/  IMAD.MOV.U32 R6, RZ, RZ, R24 ;  /* 0x000000ffff067224 */ /* 0x000fcc00078e0018 */
[----:B------:R-:W0:Y:S01]  /*0bc0*/  LDC R107, c[0x0][0x610] ;  /* 0x00018400ff6b7b82 */ /* 0x000e220000000800 */
[----:B-1-3--:R-:W-:Y:S05]  /*0bd0*/  @!P0 BRA `(.L_x_7) ;  /* 0x0000000000288947 */ /* 0x00afea0003800000 */
[----:B------:R-:W1:Y:S02]  /*0be0*/  LDC R11, c[0x0][0x64c] ;  /* 0x00019300ff0b7b82 */ /* 0x000e640000000800 */
[----:B-1----:R-:W-:-:S05]  /*0bf0*/  IADD3 R11, P0, R24, R11, RZ ;  /* 0x0000000b180b7210 */ /* 0x002fca0007f1e0ff */
        /* <DEDUP_REMOVED lines=8> */
.L_x_7:
[----:B----4-:R-:W-:Y:S01]  /*0c80*/  SHF.R.U64 R6, R6, R21, R7 ;  /* 0x0000001506067219 */ /* 0x010fe20000001207 */
[----:B--2---:R-:W-:Y:S01]  /*0c90*/  VIADD R7, R26, 0xffffffff ;  /* 0xffffffff1a077836 */ /* 0x004fe20000000000 */
[----:B------:R-:W-:Y:S01]  /*0ca0*/  LOP3.LUT R13, R32, R13, RZ, 0xc0, !PT ;  /* 0x0000000d200d7212 */ /* 0x000fe200078ec0ff */
[----:B------:R-:W-:Y:S02]  /*0cb0*/  IMAD.MOV R15, RZ, RZ, -R15 ;  /* 0x000000ffff0f7224 */ /* 0x000fe400078e0a0f */
[----:B------:R-:W-:Y:S02]  /*0cc0*/  IMAD.MOV R8, RZ, RZ, -R6 ;  /* 0x000000ffff087224 */ /* 0x000fe400078e0a06 */
[----:B------:R-:W-:Y:S01]  /*0cd0*/  IMAD R13, R12, R6, R13 ;  /* 0x000000060c0d7224 */ /* 0x000fe200078e020d */
[----:B------:R-:W-:Y:S01]  /*0ce0*/  LOP3.LUT R6, R22, R7, RZ, 0xc0, !PT ;  /* 0x0000000716067212 */ /* 0x000fe200078ec0ff */
[----:B------:R-:W-:Y:S02]  /*0cf0*/  @P3 IMAD R0, R20, R15, R5 ;  /* 0x0000000f14003224 */ /* 0x000fe400078e0205 */
[----:B0-----:R-:W-:-:S02]  /*0d00*/  IMAD R5, R8, R23, R24 ;  /* 0x0000001708057224 */ /* 0x001fc400078e0218 */
[----:B------:R-:W-:Y:S02]  /*0d10*/  IMAD R107, R13, R107, R0 ;  /* 0x0000006b0d6b7224 */ /* 0x000fe400078e0200 */
[----:B------:R-:W-:Y:S02]  /*0d20*/  IMAD R6, R5, R26, R6 ;  /* 0x0000001a05067224 */ /* 0x000fe400078e0206 */
[----:B------:R-:W-:Y:S02]  /*0d30*/  IMAD.MOV.U32 R0, RZ, RZ, 0x1 ;  /* 0x00000001ff007424 */ /* 0x000fe400078e00ff */
[----:B------:R-:W-:Y:S01]  /*0d40*/  IMAD.MOV.U32 R19, RZ, RZ, R25 ;  /* 0x000000ffff137224 */ /* 0x000fe200078e0019 */
[----:B------:R-:W-:Y:S02]  /*0d50*/  SEL R100, R6, R107, !P3 ;  /* 0x0000006b06647207 */ /* 0x000fe40005800000 */
[----:B------:R-:W-:-:S07]  /*0d60*/  SEL R107, R107, R6, !P3 ;  /* 0x000000066b6b7207 */ /* 0x000fce0005800000 */
.L_x_5:
[----:B------:R-:W-:-:S08]  /*0d70*/  NOP ;  /* 0x0000000000007918 */ /* 0x000fd00000000000 */
[----:B------:R-:W0:Y:S02]  /*0d80*/  USETMAXREG.TRY_ALLOC.CTAPOOL UP0, 0xe8 ;  /* 0x000000e8000079c8 */ /* 0x000e240008000600 */
[----:B0-----:R-:W-:-:S13]  /*0d90*/  PLOP3.LUT P0, PT, PT, PT, UP0, 0x80, 0x0 ;  /* 0x000000000000781c */ /* 0x001fda0003f0f008 */
[----:B------:R-:W-:Y:S05]  /*0da0*/  @!P0 BRA `(.L_x_5) ;  /* 0xfffffffc00f08947 */ /* 0x000fea000383ffff */
[----:B------:R-:W-:Y:S01]  /*0db0*/  ULDC.64 UR4, c[0x0][0x598] ;  /* 0x0001660000047ab9 */ /* 0x000fe20000000a00 */
[----:B------:R-:W-:Y:S01]  /*0dc0*/  ULDC.64 UR38, c[0x0][0x208] ;  /* 0x0000820000267ab9 */ /* 0x000fe20000000a00 */
[----:B------:R-:W-:-:S04]  /*0dd0*/  ISETP.NE.U32.AND P0, PT, RZ, UR4, PT ;  /* 0x00000004ff007c0c */ /* 0x000fc8000bf05070 */
[----:B------:R-:W-:-:S13]  /*0de0*/  ISETP.NE.AND.EX P0, PT, RZ, UR5, PT, P0 ;  /* 0x00000005ff007c0c */ /* 0x000fda000bf05300 */
[----:B------:R-:W-:Y:S05]  /*0df0*/  @!P0 BRA `(.L_x_8) ;  /* 0x00000000001c8947 */ /* 0x000fea0003800000 */
[----:B------:R-:W0:Y:S02]  /*0e00*/  LDC.64 R6, c[0x0][0x598] ;  /* 0x00016600ff067b82 */ /* 0x000e240000000a00 */
[----:B0-----:R-:W2:Y:S02]  /*0e10*/  LDG.E.64 R6, desc[UR38][R6.64] ;  /* 0x0000002606067981 */ /* 0x001ea4000c1e1b00 */
[----:B--2---:R-:W-:-:S04]  /*0e20*/  ISETP.NE.U32.AND P0, PT, R6, RZ, PT ;  /* 0x000000ff0600720c */ /* 0x004fc80003f05070 */
[----:B------:R-:W-:-:S13]  /*0e30*/  ISETP.NE.AND.EX P0, PT, R7, RZ, PT, P0 ;  /* 0x000000ff0700720c */ /* 0x000fda0003f05300 */
[----:B------:R-:W-:Y:S05]  /*0e40*/  @!P0 BRA `(.L_x_8) ;  /* 0x0000000000088947 */ /* 0x000fea0003800000 */
[----:B------:R0:W5:Y:S01]  /*0e50*/  LD.E R88, desc[UR38][R6.64] ;  /* 0x0000002606587980 */ /* 0x000162000c101900 */
[----:B------:R-:W-:Y:S05]  /*0e60*/  BRA `(.L_x_9) ;  /* 0x0000000000247947 */ /* 0x000fea0003800000 */
.L_x_8:
[----:B------:R-:W-:Y:S02]  /*0e70*/  ULDC.64 UR4, c[0x0][0x588] ;  /* 0x0001620000047ab9 */ /* 0x000fe40000000a00 */
[----:B------:R-:W-:-:S04]  /*0e80*/  ISETP.NE.U32.AND P0, PT, RZ, UR4, PT ;  /* 0x00000004ff007c0c */ /* 0x000fc8000bf05070 */
[----:B------:R-:W-:-:S13]  /*0e90*/  ISETP.NE.AND.EX P0, PT, RZ, UR5, PT, P0 ;  /* 0x00000005ff007c0c */ /* 0x000fda000bf05300 */
[----:B------:R-:W-:Y:S05]  /*0ea0*/  @!P0 BRA `(.L_x_10) ;  /* 0x00000000000c8947 */ /* 0x000fea0003800000 */
[----:B------:R-:W0:Y:S02]  /*0eb0*/  LDC.64 R88, c[0x0][0x588] ;  /* 0x00016200ff587b82 */ /* 0x000e240000000a00 */
[----:B0-----:R1:W5:Y:S01]  /*0ec0*/  LDG.E R88, desc[UR38][R88.64] ;  /* 0x0000002658587981 */ /* 0x001362000c1e1900 */
[----:B------:R-:W-:Y:S05]  /*0ed0*/  BRA `(.L_x_9) ;  /* 0x0000000000087947 */ /* 0x000fea0003800000 */
.L_x_10:
[----:B------:R-:W-:Y:S02]  /*0ee0*/  ULDC UR4, c[0x0][0x580] ;  /* 0x0001600000047ab9 */ /* 0x000fe40000000800 */
[----:B------:R-:W-:-:S07]  /*0ef0*/  IMAD.U32 R88, RZ, RZ, UR4 ;  /* 0x00000004ff587e24 */ /* 0x000fce000f8e00ff */
.L_x_9:
[----:B------:R-:W-:Y:S02]  /*0f00*/  ULDC.64 UR4, c[0x0][0x5a0] ;  /* 0x0001680000047ab9 */ /* 0x000fe40000000a00 */
[----:B------:R-:W-:-:S04]  /*0f10*/  ISETP.NE.U32.AND P0, PT, RZ, UR4, PT ;  /* 0x00000004ff007c0c */ /* 0x000fc8000bf05070 */
[----:B------:R-:W-:-:S13]  /*0f20*/  ISETP.NE.AND.EX P0, PT, RZ, UR5, PT, P0 ;  /* 0x00000005ff007c0c */ /* 0x000fda000bf05300 */
[----:B------:R-:W-:Y:S05]  /*0f30*/  @!P0 BRA `(.L_x_11) ;  /* 0x00000000001c8947 */ /* 0x000fea0003800000 */
[----:B0-----:R-:W0:Y:S02]  /*0f40*/  LDC.64 R6, c[0x0][0x5a0] ;  /* 0x00016800ff067b82 */ /* 0x001e240000000a00 */
[----:B0-----:R-:W2:Y:S02]  /*0f50*/  LDG.E.64 R6, desc[UR38][R6.64] ;  /* 0x0000002606067981 */ /* 0x001ea4000c1e1b00 */
[----:B--2---:R-:W-:-:S04]  /*0f60*/  ISETP.NE.U32.AND P0, PT, R6, RZ, PT ;  /* 0x000000ff0600720c */ /* 0x004fc80003f05070 */
[----:B------:R-:W-:-:S13]  /*0f70*/  ISETP.NE.AND.EX P0, PT, R7, RZ, PT, P0 ;  /* 0x000000ff0700720c */ /* 0x000fda0003f05300 */
[----:B------:R-:W-:Y:S05]  /*0f80*/  @!P0 BRA `(.L_x_11) ;  /* 0x0000000000088947 */ /* 0x000fea0003800000 */
[----:B-1----:R0:W5:Y:S01]  /*0f90*/  LD.E R89, desc[UR38][R6.64] ;  /* 0x0000002606597980 */ /* 0x002162000c101900 */
[----:B------:R-:W-:Y:S05]  /*0fa0*/  BRA `(.L_x_12) ;  /* 0x0000000000247947 */ /* 0x000fea0003800000 */
.L_x_11:
[----:B------:R-:W-:Y:S02]  /*0fb0*/  ULDC.64 UR4, c[0x0][0x590] ;  /* 0x0001640000047ab9 */ /* 0x000fe40000000a00 */
[----:B------:R-:W-:-:S04]  /*0fc0*/  ISETP.NE.U32.AND P0, PT, RZ, UR4, PT ;  /* 0x00000004ff007c0c */ /* 0x000fc8000bf05070 */
[----:B------:R-:W-:-:S13]  /*0fd0*/  ISETP.NE.AND.EX P0, PT, RZ, UR5, PT, P0 ;  /* 0x00000005ff007c0c */ /* 0x000fda000bf05300 */
[----:B------:R-:W-:Y:S05]  /*0fe0*/  @!P0 BRA `(.L_x_13) ;  /* 0x00000000000c8947 */ /* 0x000fea0003800000 */
[----:B0-----:R-:W1:Y:S02]  /*0ff0*/  LDC.64 R6, c[0x0][0x590] ;  /* 0x00016400ff067b82 */ /* 0x001e640000000a00 */
[----:B-1----:R1:W5:Y:S01]  /*1000*/  LDG.E R89, desc[UR38][R6.64] ;  /* 0x0000002606597981 */ /* 0x002362000c1e1900 */
[----:B------:R-:W-:Y:S05]  /*1010*/  BRA `(.L_x_12) ;  /* 0x0000000000087947 */ /* 0x000fea0003800000 */
.L_x_13:
[----:B------:R-:W-:Y:S02]  /*1020*/  ULDC UR4, c[0x0][0x584] ;  /* 0x0001610000047ab9 */ /* 0x000fe40000000800 */
[----:B-1----:R-:W-:-:S07]  /*1030*/  IMAD.U32 R89, RZ, RZ, UR4 ;  /* 0x00000004ff597e24 */ /* 0x002fce000f8e00ff */
.L_x_12:
[----:B------:R-:W-:-:S13]  /*1040*/  LOP3.LUT P0, RZ, R0, 0xff, RZ, 0xc0, !PT ;  /* 0x000000ff00ff7812 */ /* 0x000fda000780c0ff */
[----:B------:R-:W-:Y:S05]  /*1050*/  @!P0 EXIT ;  /* 0x000000000000894d */ /* 0x000fea0003800000 */
[----:B------:R-:W2:Y:S01]  /*1060*/  LDC R91, c[0x0][0x658] ;  /* 0x00019600ff5b7b82 */ /* 0x000ea20000000800 */
[----:B------:R-:W-:Y:S01]  /*1070*/  ULDC.64 UR6, c[0x0][0x288] ;  /* 0x0000a20000067ab9 */ /* 0x000fe20000000a00 */
[----:B------:R-:W-:Y:S01]  /*1080*/  LOP3.LUT R14, R14, 0x1, RZ, 0xc0, !PT ;  /* 0x000000010e0e7812 */ /* 0x000fe200078ec0ff */
[----:B------:R-:W-:Y:S01]  /*1090*/  UIADD3 UR4, UR7, 0x1f, URZ ;  /* 0x0000001f07047890 */ /* 0x000fe2000fffe03f */
[----:B------:R-:W-:Y:S01]  /*10a0*/  SHF.R.U32.HI R0, RZ, 0x2, R3 ;  /* 0x00000002ff007819 */ /* 0x000fe20000011603 */
[----:B------:R-:W-:Y:S01]  /*10b0*/  IMAD.U32 R5, RZ, RZ, UR6 ;  /* 0x00000006ff057e24 */ /* 0x000fe2000f8e00ff */
[----:B------:R-:W-:Y:S01]  /*10c0*/  SHF.R.U32.HI R4, RZ, 0x1, R4 ;  /* 0x00000001ff047819 */ /* 0x000fe20000011604 */
[----:B------:R-:W-:Y:S01]  /*10d0*/  USHF.R.S32.HI UR5, URZ, 0x1f, UR4 ;  /* 0x0000001f3f057899 */ /* 0x000fe20008011404 */
[----:B------:R-:W3:Y:S01]  /*10e0*/  LDC.64 R94, c[0x0][0x5c8] ;  /* 0x00017200ff5e7b82 */ /* 0x000ee20000000a00 */
[----:B------:R-:W-:Y:S01]  /*10f0*/  LOP3.LUT R90, R3, 0x3, RZ, 0xc0, !PT ;  /* 0x00000003035a7812 */ /* 0x000fe200078ec0ff */
[----:B01----:R-:W-:Y:S01]  /*1100*/  IMAD.SHL.U32 R7, R14, 0x40, RZ ;  /* 0x000000400e077824 */ /* 0x003fe200078e00ff */
[----:B------:R-:W-:Y:S01]  /*1110*/  LOP3.LUT R0, R0, 0x7, RZ, 0xc0, !PT ;  /* 0x0000000700007812 */ /* 0x000fe200078ec0ff */
[----:B------:R-:W-:Y:S01]  /*1120*/  ULEA.HI UR5, UR5, UR4, URZ, 0x5 ;  /* 0x0000000405057291 */ /* 0x000fe2000f8f283f */
[----:B------:R-:W-:Y:S01]  /*1130*/  LOP3.LUT R23, R4, 0x30, RZ, 0xc0, !PT ;  /* 0x0000003004177812 */ /* 0x000fe200078ec0ff */
[----:B------:R-:W-:Y:S01]  /*1140*/  IMAD R90, R90, -0x2, R5 ;  /* 0xfffffffe5a5a7824 */ /* 0x000fe200078e0205 */
[--C-:B------:R-:W-:Y:S01]  /*1150*/  LOP3.LUT R22, R7, 0x40, R0.reuse, 0xe2, !PT ;  /* 0x0000004007167812 */ /* 0x100fe200078ee200 */
[----:B------:R-:W-:Y:S01]  /*1160*/  USHF.R.S32.HI UR43, URZ, 0x5, UR5 ;  /* 0x000000053f2b7899 */ /* 0x000fe20008011405 */
[----:B------:R-:W-:Y:S01]  /*1170*/  IADD3 R5, RZ, -R23, -R0 ;  /* 0x80000017ff057210 */ /* 0x000fe20007ffe800 */
[----:B------:R-:W-:Y:S01]  /*1180*/  IMAD.MOV.U32 R0, RZ, RZ, -0x1 ;  /* 0xffffffffff007424 */ /* 0x000fe200078e00ff */
[C---:B------:R-:W-:Y:S01]  /*1190*/  LOP3.LUT R97, R3.reuse, 0x80, RZ, 0xc0, !PT ;  /* 0x0000008003617812 */ /* 0x040fe200078ec0ff */
[----:B------:R-:W-:Y:S01]  /*11a0*/  IMAD.MOV.U32 R4, RZ, RZ, 0x1 ;  /* 0x00000001ff047424 */ /* 0x000fe200078e00ff */
[----:B------:R-:W-:Y:S01]  /*11b0*/  UISETP.LT.AND UP0, UPT, UR43, 0x1, UPT ;  /* 0x000000012b00788c */ /* 0x000fe2000bf01270 */
[----:B------:R-:W-:Y:S01]  /*11c0*/  IMAD R5, R14, -0x40, R5 ;  /* 0xffffffc00e057824 */ /* 0x000fe200078e0205 */
[----:B------:R-:W-:Y:S01]  /*11d0*/  ULDC UR4, c[0x0][0x284] ;  /* 0x0000a10000047ab9 */ /* 0x000fe20000000800 */
[----:B--2---:R-:W-:Y:S01]  /*11e0*/  SHF.L.U32 R0, R0, R91, RZ ;  /* 0x0000005b00007219 */ /* 0x004fe200000006ff */
[----:B------:R-:W-:Y:S01]  /*11f0*/  USEL UR44, UR43, 0x1, UP0 ;  /* 0x000000012b2c7887 */ /* 0x000fe20008000000 */
[----:B------:R-:W-:Y:S01]  /*1200*/  LOP3.LUT R22, R22, R23, RZ, 0xfc, !PT ;  /* 0x0000001716167212 */ /* 0x000fe200078efcff */
[----:B------:R-:W-:Y:S01]  /*1210*/  IMAD.SHL.U32 R96, R3, 0x2, RZ ;  /* 0x0000000203607824 */ /* 0x000fe200078e00ff */
[----:B------:R-:W-:Y:S01]  /*1220*/  SHF.L.U32 R91, R4, R91, RZ ;  /* 0x0000005b045b7219 */ /* 0x000fe200000006ff */
[----:B------:R-:W-:Y:S01]  /*1230*/  VIADD R99, R5, UR4 ;  /* 0x0000000405637c36 */ /* 0x000fe20008000000 */
[----:B------:R-:W-:Y:S01]  /*1240*/  LOP3.LUT R112, R18, 0x1, RZ, 0xfc, !PT ;  /* 0x0000000112707812 */ /* 0x000fe200078efcff */
[----:B------:R-:W-:Y:S01]  /*1250*/  IMAD.MOV.U32 R23, RZ, RZ, RZ ;  /* 0x000000ffff177224 */ /* 0x000fe200078e00ff */
[C-C-:B---3--:R-:W-:Y:S01]  /*1260*/  SHF.L.U64.HI R92, R94.reuse, 0x7, R95.reuse ;  /* 0x000000075e5c7819 */ /* 0x148fe2000001025f */
[----:B------:R-:W-:Y:S01]  /*1270*/  UIADD3 UR44, UR43, -UR44, URZ ;  /* 0x8000002c2b2c7290 */ /* 0x000fe2000fffe03f */
[C---:B------:R-:W-:Y:S01]  /*1280*/  SHF.L.U64.HI R93, R94.reuse, 0x3, R95 ;  /* 0x000000035e5d7819 */ /* 0x040fe2000001025f */
[C---:B------:R-:W-:Y:S01]  /*1290*/  IMAD.SHL.U32 R95, R94.reuse, 0x80, RZ ;  /* 0x000000805e5f7824 */ /* 0x040fe200078e00ff */
[----:B------:R-:W-:Y:S01]  /*12a0*/  SHF.R.U32.HI R97, RZ, 0x7, R97 ;  /* 0x00000007ff617819 */ /* 0x000fe20000011661 */
[----:B------:R-:W-:Y:S01]  /*12b0*/  IMAD.SHL.U32 R94, R94, 0x8, RZ ;  /* 0x000000085e5e7824 */ /* 0x000fe200078e00ff */
[----:B------:R-:W-:Y:S01]  /*12c0*/  LOP3.LUT R98, RZ, R0, RZ, 0x33, !PT ;  /* 0x00000000ff627212 */ /* 0x000fe200078e33ff */
[----:B------:R-:W-:Y:S01]  /*12d0*/  UMOV UR40, URZ ;  /* 0x0000003f00287c82 */ /* 0x000fe20008000000 */
[----:B------:R-:W-:-:S05]  /*12e0*/  UMOV UR41, URZ ;  /* 0x0000003f00297c82 */ /* 0x000fca0008000000 */
.L_x_157:
[----:B0-----:R-:W0:Y:S01]  /*12f0*/  SHFL.IDX PT, R0, R97, RZ, 0x1f ;  /* 0x00001fff61007589 */ /* 0x001e2200000e0000 */
[----:B-1----:R-:W1:Y:S01]  /*1300*/  S2UR UR7, SR_CgaCtaId ;  /* 0x00000000000779c3 */ /* 0x002e620000008800 */
[----:B------:R-:W-:Y:S01]  /*1310*/  UMOV UR6, 0x400 ;  /* 0x0000040000067882 */ /* 0x000fe20000000000 */
[----:B0-----:R-:W-:Y:S01]  /*1320*/  R2UR UR4, R0 ;  /* 0x00000000000472ca */ /* 0x001fe200000e0000 */
[----:B-1----:R-:W-:-:S12]  /*1330*/  ULEA UR46, UR7, UR6, 0x18 ;  /* 0x00000006072e7291 */ /* 0x002fd8000f8ec03f */
[----:B------:R-:W-:-:S04]  /*1340*/  ULEA.HI UR5, UR4, UR4, URZ, 0x1 ;  /* 0x0000000404057291 */ /* 0x000fc8000f8f083f */
[----:B------:R-:W-:-:S04]  /*1350*/  ULOP3.LUT UR5, UR5, 0xffffe, URZ, 0xc0, !UPT ;  /* 0x000ffffe05057892 */ /* 0x000fc8000f8ec03f */
[----:B------:R-:W-:-:S03]  /*1360*/  UIADD3 UR5, UR4, -UR5, URZ ;  /* 0x8000000504057290 */ /* 0x000fc6000fffe03f */
[----:B------:R-:W-:Y:S01]  /*1370*/  ULDC UR4, c[0x0][0x28c] ;  /* 0x0000a30000047ab9 */ /* 0x000fe20000000800 */
[----:B------:R-:W-:Y:S01]  /*1380*/  ULEA UR5, UR5, UR46, 0xc ;  /* 0x0000002e05057291 */ /* 0x000fe2000f8e603f */
[----:B------:R-:W-:-:S03]  /*1390*/  ISETP.LT.AND P0, PT, RZ, UR4, PT ;  /* 0x00000004ff007c0c */ /* 0x000fc6000bf01270 */
[----:B------:R-:W-:-:S04]  /*13a0*/  UIADD3 UR5, UR5, 0x180, URZ ;  /* 0x0000018005057890 */ /* 0x000fc8000fffe03f */
[----:B------:R-:W-:-:S04]  /*13b0*/  USHF.R.U32.HI UR5, URZ, 0x4, UR5 ;  /* 0x000000043f057899 */ /* 0x000fc80008011605 */
[----:B------:R-:W-:-:S04]  /*13c0*/  ULOP3.LUT UR5, UR5, 0x3fff, URZ, 0xc0, !UPT ;  /* 0x00003fff05057892 */ /* 0x000fc8000f8ec03f */
[----:B------:R-:W-:Y:S01]  /*13d0*/  ULOP3.LUT UR45, UR5, 0x10000, URZ, 0xfc, !UPT ;  /* 0x00010000052d7892 */ /* 0x000fe2000f8efc3f */
[----:B--2345:R-:W-:Y:S11]  /*13e0*/  @P0 BRA `(.L_x_14) ;  /* 0x0000000000400947 */ /* 0x03cff60003800000 */
[----:B------:R-:W-:Y:S01]  /*13f0*/  MOV R0, 0x0 ;  /* 0x0000000000007802 */ /* 0x000fe20000000f00 */
[----:B------:R-:W-:Y:S01]  /*1400*/  ULDC.64 UR4, c[0x4][0x68] ;  /* 0x01001a0000047ab9 */ /* 0x000fe20000000a00 */
[----:B------:R-:W-:Y:S01]  /*1410*/  ULDC.64 UR6, c[0x4][0x8] ;  /* 0x0100020000067ab9 */ /* 0x000fe20000000a00 */
[----:B------:R-:W-:Y:S01]  /*1420*/  IMAD.U32 R4, RZ, RZ, UR4 ;  /* 0x00000004ff047e24 */ /* 0x000fe2000f8e00ff */
[----:B------:R0:W1:Y:S01]  /*1430*/  LDC.64 R14, c[0x4][R0] ;  /* 0x01000000000e7b82 */ /* 0x0000620000000a00 */
[----:B------:R-:W-:Y:S01]  /*1440*/  IMAD.U32 R5, RZ, RZ, UR5 ;  /* 0x00000005ff057e24 */ /* 0x000fe2000f8e00ff */
[----:B------:R-:W-:Y:S01]  /*1450*/  ULDC.64 UR4, c[0x4][0x70] ;  /* 0x01001c0000047ab9 */ /* 0x000fe20000000a00 */
[----:B------:R-:W-:Y:S02]  /*1460*/  IMAD.U32 R10, RZ, RZ, UR6 ;  /* 0x00000006ff0a7e24 */ /* 0x000fe4000f8e00ff */
[----:B------:R-:W-:Y:S02]  /*1470*/  IMAD.U32 R6, RZ, RZ, UR4 ;  /* 0x00000004ff067e24 */ /* 0x000fe4000f8e00ff */
[----:B------:R-:W-:-:S02]  /*1480*/  IMAD.U32 R7, RZ, RZ, UR5 ;  /* 0x00000005ff077e24 */ /* 0x000fc4000f8e00ff */
[----:B------:R-:W-:Y:S02]  /*1490*/  IMAD.U32 R11, RZ, RZ, UR7 ;  /* 0x00000007ff0b7e24 */ /* 0x000fe4000f8e00ff */
[----:B------:R-:W-:Y:S02]  /*14a0*/  IMAD.MOV.U32 R8, RZ, RZ, 0x1e1 ;  /* 0x000001e1ff087424 */ /* 0x000fe400078e00ff */
[----:B------:R-:W-:Y:S02]  /*14b0*/  IMAD.MOV.U32 R12, RZ, RZ, 0x1 ;  /* 0x00000001ff0c7424 */ /* 0x000fe400078e00ff */
[----:B0-----:R-:W-:-:S07]  /*14c0*/  IMAD.MOV.U32 R13, RZ, RZ, RZ ;  /* 0x000000ffff0d7224 */ /* 0x001fce00078e00ff */
[----:B------:R-:W-:-:S07]  /*14d0*/  LEPC R20, `(.L_x_14) ;  /* 0x000000001014794e */ /* 0x000fce0000000000 */
[----:B-1---5:R-:W-:Y:S05]  /*14e0*/  CALL.ABS.NOINC R14 ;  /* 0x000000000e007343 */ /* 0x022fea0003c00000 */
.L_x_14:
[----:B------:R-:W-:-:S13]  /*14f0*/  ISETP.NE.AND P0, PT, R112, 0x3, PT ;  /* 0x000000037000780c */ /* 0x000fda0003f05270 */
[----:B------:R-:W-:Y:S05]  /*1500*/  @!P0 BRA `(.L_x_15) ;  /* 0x0000000000048947 */ /* 0x000fea0003800000 */
[----:B------:R-:W-:Y:S01]  /*1510*/  BPT.TRAP 0x1 ;  /* 0x000000040000795c */ /* 0x000fe20000300000 */
.L_x_15:
[----:B------:R-:W-:Y:S02]  /*1520*/  IMAD.U32 R3, RZ, RZ, UR41 ;  /* 0x00000029ff037e24 */ /* 0x000fe4000f8e00ff */
[----:B------:R-:W-:-:S03]  /*1530*/  IMAD.U32 R0, RZ, RZ, UR40 ;  /* 0x00000028ff007e24 */ /* 0x000fc6000f8e00ff */
[----:B------:R-:W-:Y:S02]  /*1540*/  LEA R3, R3, UR46, 0x3 ;  /* 0x0000002e03037c11 */ /* 0x000fe4000f8e18ff */
[----:B------:R-:W-:-:S04]  /*1550*/  SHF.L.U32 R0, R0, 0x1f, RZ ;  /* 0x0000001f00007819 */ /* 0x000fc800000006ff */
[----:B------:R0:W1:Y:S01]  /*1560*/  SYNCS.PHASECHK.TRANS64.TRYWAIT P1, [R3+URZ], R0 ;  /* 0x00000000030075a7 */ /* 0x000062000802017f */
[----:B------:R-:W-:Y:S05]  /*1570*/  @!P0 BRA `(.L_x_16) ;  /* 0x0000000000048947 */ /* 0x000fea0003800000 */
[----:B------:R-:W-:Y:S01]  /*1580*/  BPT.TRAP 0x1 ;  /* 0x000000040000795c */ /* 0x000fe20000300000 */
.L_x_16:
[----:B------:R-:W-:-:S05]  /*1590*/  IMAD.U32 R4, RZ, RZ, UR44 ;  /* 0x0000002cff047e24 */ /* 0x000fca000f8e00ff */
[----:B------:R-:W-:Y:S01]  /*15a0*/  ISETP.GE.AND P2, PT, R4, 0x1, PT ;  /* 0x000000010400780c */ /* 0x000fe20003f46270 */
[----:B-1----:R-:W-:-:S12]  /*15b0*/  @P1 BRA `(.L_x_17) ;  /* 0x0000000000081947 */ /* 0x002fd80003800000 */
[----:B------:R-:W1:Y:S02]  /*15c0*/  SYNCS.PHASECHK.TRANS64.TRYWAIT P1, [R3+URZ], R0 ;  /* 0x00000000030075a7 */ /* 0x000e64000802017f */
[----:B-1----:R-:W-:Y:S05]  /*15d0*/  @!P1 BRA `(.L_x_18) ;  /* 0x0000007400549947 */ /* 0x002fea0003800000 */
.L_x_17:
[----:B------:R-:W-:Y:S05]  /*15e0*/  WARPSYNC.ALL ;  /* 0x0000000000007948 */ /* 0x000fea0003800000 */
[----:B------:R-:W-:Y:S01]  /*15f0*/  UIADD3 UR4, UR46, 0x2c180, URZ ;  /* 0x0002c1802e047890 */ /* 0x000fe2000fffe03f */
[----:B------:R-:W-:Y:S01]  /*1600*/  WARPGROUP.ARRIVE ;  /* 0x00000000000079c5 */ /* 0x000fe20000000000 */
[----:B------:R-:W-:Y:S02]  /*1610*/  ULEA UR10, UR41, UR45, 0xa ;  /* 0x0000002d290a7291 */ /* 0x000fe4000f8e503f */
[----:B------:R-:W-:Y:S01]  /*1620*/  USHF.R.U32.HI UR4, URZ, 0x4, UR4 ;  /* 0x000000043f047899 */ /* 0x000fe20008011604 */
[----:B------:R-:W-:Y:S01]  /*1630*/  UMOV UR5, 0x80000020 ;  /* 0x8000002000057882 */ /* 0x000fe20000000000 */
[----:B------:R-:W-:-:S02]  /*1640*/  UMOV UR7, 0x80000020 ;  /* 0x8000002000077882 */ /* 0x000fc40000000000 */
[----:B------:R-:W-:Y:S02]  /*1650*/  ULOP3.LUT UR4, UR4, 0x3fff, URZ, 0xc0, !UPT ;  /* 0x00003fff04047892 */ /* 0x000fe4000f8ec03f */
[----:B------:R-:W-:Y:S02]  /*1660*/  UIADD3 UR11, UR10, 0x200, URZ ;  /* 0x000002000a0b7890 */ /* 0x000fe4000fffe03f */
[----:B------:R-:W-:-:S03]  /*1670*/  ULOP3.LUT UR8, UR4, 0x10000, URZ, 0xfc, !UPT ;  /* 0x0001000004087892 */ /* 0x000fc6000f8efc3f */
[----:B------:R-:W-:Y:S01]  /*1680*/  UMOV UR4, UR10 ;  /* 0x0000000a00047c82 */ /* 0x000fe20008000000 */
[----:B------:R-:W-:-:S07]  /*1690*/  ULEA UR9, UR41, UR8, 0x8 ;  /* 0x0000000829097291 */ /* 0x000fce000f8e403f */
[----:B------:R-:W-:Y:S02]  /*16a0*/  UMOV UR6, UR9 ;  /* 0x0000000900067c82 */ /* 0x000fe40008000000 */
[----:B------:R-:W-:Y:S01]  /*16b0*/  HGMMA.64x64x16.F32 R56, gdesc[UR4], RZ, !UPT, gsb0 ;  /* 0x00e00000043879f0 */ /* 0x000fe2000c0008ff */
[----:B------:R-:W-:Y:S01]  /*16c0*/  UMOV UR4, UR11 ;  /* 0x0000000b00047c82 */ /* 0x000fe20008000000 */
[----:B------:R-:W-:Y:S01]  /*16d0*/  UMOV UR5, 0x80000020 ;  /* 0x8000002000057882 */ /* 0x000fe20000000000 */
[----:B------:R-:W-:Y:S02]  /*16e0*/  WARPGROUP.DEPBAR.LE gsb0, 0x0 ;  /* 0x00008000000079c5 */ /* 0x000fe40000010000 */
[----:B------:R-:W-:-:S06]  /*16f0*/  WARPGROUP.ARRIVE ;  /* 0x00000000000079c5 */ /* 0x000fcc0000000000 */
[----:B------:R-:W-:Y:S01]  /*1700*/  HGMMA.64x64x16.F32 R24, gdesc[UR4], RZ, !UPT, gsb0 ;  /* 0x00e00000041879f0 */ /* 0x000fe2000c0008ff */
[----:B------:R-:W-:Y:S02]  /*1710*/  UIADD3 UR4, UR10, 0x2, URZ ;  /* 0x000000020a047890 */ /* 0x000fe4000fffe03f */
[----:B------:R-:W-:Y:S01]  /*1720*/  UIADD3 UR6, UR9, 0x2, URZ ;  /* 0x0000000209067890 */ /* 0x000fe2000fffe03f */
[----:B------:R-:W-:Y:S01]  /*1730*/  UMOV UR5, 0x80000020 ;  /* 0x8000002000057882 */ /* 0x000fe20000000000 */
[----:B------:R-:W-:Y:S01]  /*1740*/  UMOV UR7, 0x80000020 ;  /* 0x8000002000077882 */ /* 0x000fe20000000000 */
[----:B------:R-:W-:Y:S01]  /*1750*/  UIADD3 UR10, UR10, 0x202, URZ ;  /* 0x000002020a0a7890 */ /* 0x000fe2000fffe03f */
[----:B------:R-:W-:Y:S02]  /*1760*/  WARPGROUP.DEPBAR.LE gsb0, 0x0 ;  /* 0x00008000000079c5 */ /* 0x000fe40000010000 */
[----:B------:R-:W-:-:S06]  /*1770*/  WARPGROUP.ARRIVE ;  /* 0x00000000000079c5 */ /* 0x000fcc0000000000 */
[----:B------:R-:W-:Y:S01]  /*1780*/  HGMMA.64x64x16.F32 R56, gdesc[UR4], R56, gsb0 ;  /* 0x00e00000043879f0 */ /* 0x000fe20008000838 */
[----:B------:R-:W-:Y:S01]  /*1790*/  UMOV UR4, UR10 ;  /* 0x0000000a00047c82 */ /* 0x000fe20008000000 */
[----:B------:R-:W-:Y:S01]  /*17a0*/  UMOV UR5, 0x80000020 ;  /* 0x8000002000057882 */ /* 0x000fe20000000000 */
[----:B------:R-:W-:Y:S02]  /*17b0*/  WARPGROUP.DEPBAR.LE gsb0, 0x0 ;  /* 0x00008000000079c5 */ /* 0x000fe40000010000 */
[----:B------:R-:W-:-:S06]  /*17c0*/  WARPGROUP.ARRIVE ;  /* 0x00000000000079c5 */ /* 0x000fcc0000000000 */
[----:B------:R-:W-:Y:S03]  /*17d0*/  HGMMA.64x64x16.F32 R24, gdesc[UR4], R24, gsb0 ;  /* 0x00e00000041879f0 */ /* 0x000fe60008000818 */
[----:B------:R-:W-:Y:S02]  /*17e0*/  WARPGROUP.DEPBAR.LE gsb0, 0x0 ;  /* 0x00008000000079c5 */ /* 0x000fe40000010000 */
[----:B------:R-:W-:Y:S05]  /*17f0*/  @!P2 BRA `(.L_x_19) ;  /* 0x000000040014a947 */ /* 0x000fea0003800000 */
[----:B------:R-:W-:Y:S01]  /*1800*/  UIADD3 UR4, UR41, 0x1, URZ ;  /* 0x0000000129047890 */ /* 0x000fe2000fffe03f */
[----:B01----:R-:W-:Y:S01]  /*1810*/  IMAD.U32 R0, RZ, RZ, UR44 ;  /* 0x0000002cff007e24 */ /* 0x003fe2000f8e00ff */
[----:B------:R-:W-:Y:S02]  /*1820*/  UMOV UR10, UR41 ;  /* 0x00000029000a7c82 */ /* 0x000fe40008000000 */
[----:B------:R-:W-:-:S04]  /*1830*/  UISETP.NE.AND UP0, UPT, UR4, 0xb, UPT ;  /* 0x0000000b0400788c */ /* 0x000fc8000bf05270 */
[----:B------:R-:W-:Y:S02]  /*1840*/  USEL UR5, URZ, 0x1, UP0 ;  /* 0x000000013f057887 */ /* 0x000fe40008000000 */
[----:B------:R-:W-:Y:S02]  /*1850*/  USEL UR9, UR4, URZ, UP0 ;  /* 0x0000003f04097287 */ /* 0x000fe40008000000 */
[----:B------:R-:W-:-:S06]  /*1860*/  ULOP3.LUT UR5, UR40, UR5, URZ, 0x3c, !UPT ;  /* 0x0000000528057292 */ /* 0x000fcc000f8e3c3f */
[----:B------:R-:W-:-:S07]  /*1870*/  IMAD.U32 R5, RZ, RZ, UR5 ;  /* 0x00000005ff057e24 */ /* 0x000fce000f8e00ff */
.L_x_26:
[----:B01----:R-:W-:Y:S05]  /*1880*/  @!P0 BRA `(.L_x_20) ;  /* 0x0000000000048947 */ /* 0x003fea0003800000 */
[----:B------:R-:W-:Y:S01]  /*1890*/  BPT.TRAP 0x1 ;  /* 0x000000040000795c */ /* 0x000fe20000300000 */
.L_x_20:
[----:B------:R-:W0:Y:S01]  /*18a0*/  S2UR UR5, SR_CgaCtaId ;  /* 0x00000000000579c3 */ /* 0x000e220000008800 */
[----:B------:R-:W-:Y:S01]  /*18b0*/  UMOV UR4, 0x400 ;  /* 0x0000040000047882 */ /* 0x000fe20000000000 */
[----:B------:R-:W-:Y:S01]  /*18c0*/  SHF.L.U32 R3, R5, 0x1f, RZ ;  /* 0x0000001f05037819 */ /* 0x000fe200000006ff */
[----:B0-----:R-:W-:-:S04]  /*18d0*/  ULEA UR14, UR5, UR4, 0x18 ;  /* 0x00000004050e7291 */ /* 0x001fc8000f8ec03f */
[----:B------:R-:W-:-:S09]  /*18e0*/  ULEA UR4, UR9, UR14, 0x3 ;  /* 0x0000000e09047291 */ /* 0x000fd2000f8e183f */
[----:B------:R0:W1:Y:S01]  /*18f0*/  SYNCS.PHASECHK.TRANS64.TRYWAIT P1, [UR4], R3 ;  /* 0x00000003ff0075a7 */ /* 0x0000620008020144 */
[----:B------:R-:W-:Y:S05]  /*1900*/  @!P0 BRA `(.L_x_21) ;  /* 0x0000000000048947 */ /* 0x000fea0003800000 */
[----:B------:R-:W-:Y:S01]  /*1910*/  BPT.TRAP 0x1 ;  /* 0x000000040000795c */ /* 0x000fe20000300000 */
.L_x_21:
[----:B-1----:R-:W-:Y:S05]  /*1920*/  @P1 BRA `(.L_x_22) ;  /* 0x0000000000081947 */ /* 0x002fea0003800000 */
[----:B------:R-:W1:Y:S02]  /*1930*/  SYNCS.PHASECHK.TRANS64.TRYWAIT P1, [UR4], R3 ;  /* 0x00000003ff0075a7 */ /* 0x000e640008020144 */
[----:B-1----:R-:W-:Y:S05]  /*1940*/  @!P1 BRA `(.L_x_23) ;  /* 0x00000070008c9947 */ /* 0x002fea0003800000 */
.L_x_22:
[----:B------:R-:W-:Y:S01]  /*1950*/  ULEA UR11, UR9, UR8, 0x8 ;  /* 0x00000008090b7291 */ /* 0x000fe2000f8e403f */
[----:B------:R-:W-:Y:S01]  /*1960*/  WARPGROUP.ARRIVE ;  /* 0x00000000000079c5 */ /* 0x000fe20000000000 */
[----:B------:R-:W-:Y:S01]  /*1970*/  ULEA UR12, UR9, UR45, 0xa ;  /* 0x0000002d090c7291 */ /* 0x000fe2000f8e503f */
[----:B------:R-:W-:Y:S01]  /*1980*/  UMOV UR7, 0x80000020 ;  /* 0x8000002000077882 */ /* 0x000fe20000000000 */
[----:B------:R-:W-:Y:S02]  /*1990*/  UMOV UR5, 0x80000020 ;  /* 0x8000002000057882 */ /* 0x000fe40000000000 */
[----:B------:R-:W-:Y:S01]  /*19a0*/  UIADD3 UR13, UR12, 0x200, URZ ;  /* 0x000002000c0d7890 */ /* 0x000fe2000fffe03f */
[----:B------:R-:W-:Y:S02]  /*19b0*/  UMOV UR6, UR11 ;  /* 0x0000000b00067c82 */ /* 0x000fe40008000000 */
[----:B------:R-:W-:Y:S02]  /*19c0*/  UMOV UR4, UR12 ;  /* 0x0000000c00047c82 */ /* 0x000fe40008000000 */
[----:B------:R-:W-:Y:S01]  /*19d0*/  HGMMA.64x64x16.F32 R56, gdesc[UR4], R56, gsb0 ;  /* 0x00e00000043879f0 */ /* 0x000fe20008000838 */
[----:B------:R-:W-:Y:S01]  /*19e0*/  UMOV UR5, 0x80000020 ;  /* 0x8000002000057882 */ /* 0x000fe20000000000 */
[----:B------:R-:W-:Y:S01]  /*19f0*/  UMOV UR4, UR13 ;  /* 0x0000000d00047c82 */ /* 0x000fe20008000000 */
[----:B------:R-:W-:-:S02]  /*1a00*/  WARPGROUP.DEPBAR.LE gsb0, 0x0 ;  /* 0x00008000000079c5 */ /* 0x000fc40000010000 */
[----:B------:R-:W-:-:S06]  /*1a10*/  WARPGROUP.ARRIVE ;  /* 0x00000000000079c5 */ /* 0x000fcc0000000000 */
[----:B------:R-:W-:Y:S01]  /*1a20*/  HGMMA.64x64x16.F32 R24, gdesc[UR4], R24, gsb0 ;  /* 0x00e00000041879f0 */ /* 0x000fe20008000818 */
        /* <DEDUP_REMOVED lines=15> */
[----:B------:R-:W-:Y:S01]  /*1b20*/  BPT.TRAP 0x1 ;  /* 0x000000040000795c */ /* 0x000fe20000300000 */
.L_x_24:
[----:B------:R-:W-:Y:S01]  /*1b30*/  ULEA UR4, UR10, UR14, 0x3 ;  /* 0x0000000e0a047291 */ /* 0x000fe2000f8e183f */
[----:B------:R-:W-:-:S03]  /*1b40*/  ISETP.GT.U32.AND P1, PT, R18, 0x1, PT ;  /* 0x000000011200780c */ /* 0x000fc60003f24070 */
[----:B------:R-:W-:-:S04]  /*1b50*/  UIADD3 UR4, UR4, 0x58, URZ ;  /* 0x0000005804047890 */ /* 0x000fc8000fffe03f */
[----:B------:R-:W-:-:S09]  /*1b60*/  UPRMT UR4, URZ, 0x654, UR4 ;  /* 0x000006543f047896 */ /* 0x000fd20008000004 */
[----:B------:R-:W-:Y:S01]  /*1b70*/  SYNCS.ARRIVE.TRANS64.RED.A1T0 RZ, [UR4], RZ ;  /* 0x000000ffffff79a7 */ /* 0x000fe20008100404 */
[----:B------:R-:W-:Y:S05]  /*1b80*/  @P1 BRA `(.L_x_25) ;  /* 0x0000000000041947 */ /* 0x000fea0003800000 */
[----:B------:R-:W-:Y:S01]  /*1b90*/  BPT.TRAP 0x1 ;  /* 0x000000040000795c */ /* 0x000fe20000300000 */
.L_x_25:
[----:B------:R-:W-:Y:S01]  /*1ba0*/  UIADD3 UR9, UR9, 0x1, URZ ;  /* 0x0000000109097890 */ /* 0x000fe2000fffe03f */
[C---:B------:R-:W-:Y:S01]  /*1bb0*/  ISETP.GT.AND P1, PT, R0.reuse, 0x1, PT ;  /* 0x000000010000780c */ /* 0x040fe20003f24270 */
[----:B------:R-:W-:Y:S01]  /*1bc0*/  UIADD3 UR10, UR10, 0x1, URZ ;  /* 0x000000010a0a7890 */ /* 0x000fe2000fffe03f */
[----:B------:R-:W-:Y:S01]  /*1bd0*/  VIADD R0, R0, 0xffffffff ;  /* 0xffffffff00007836 */ /* 0x000fe20000000000 */
[----:B------:R-:W-:Y:S02]  /*1be0*/  UISETP.NE.AND UP0, UPT, UR9, 0xb, UPT ;  /* 0x0000000b0900788c */ /* 0x000fe4000bf05270 */
[----:B------:R-:W-:Y:S02]  /*1bf0*/  UISETP.NE.AND UP1, UPT, UR10, 0xb, UPT ;  /* 0x0000000b0a00788c */ /* 0x000fe4000bf25270 */
[----:B------:R-:W-:Y:S02]  /*1c00*/  USEL UR4, URZ, 0x1, UP0 ;  /* 0x000000013f047887 */ /* 0x000fe40008000000 */
[----:B------:R-:W-:-:S02]  /*1c10*/  USEL UR9, UR9, URZ, UP0 ;  /* 0x0000003f09097287 */ /* 0x000fc40008000000 */
[----:B------:R-:W-:Y:S02]  /*1c20*/  USEL UR10, UR10, URZ, UP1 ;  /* 0x0000003f0a0a7287 */ /* 0x000fe40008800000 */
[----:B------:R-:W-:Y:S01]  /*1c30*/  LOP3.LUT R5, R5, UR4, RZ, 0x3c, !PT ;  /* 0x0000000405057c12 */ /* 0x000fe2000f8e3cff */
[----:B------:R-:W-:Y:S09]  /*1c40*/  @P1 BRA `(.L_x_26) ;  /* 0xfffffffc000c1947 */ /* 0x000ff2000383ffff */
.L_x_19:
[----:B01----:R-:W0:Y:S02]  /*1c50*/  LDC R0, c[0x0][0x28c] ;  /* 0x0000a300ff007b82 */ /* 0x003e240000000800 */
[----:B0-----:R-:W-:-:S13]  /*1c60*/  ISETP.GE.AND P1, PT, R0, 0x1, PT ;  /* 0x000000010000780c */ /* 0x001fda0003f26270 */
[----:B------:R-:W-:Y:S05]  /*1c70*/  @!P1 BRA `(.L_x_27) ;  /* 0x0000000000409947 */ /* 0x000fea0003800000 */
[----:B------:R-:W-:Y:S05]  /*1c80*/  @!P0 BRA `(.L_x_28) ;  /* 0x0000000000048947 */ /* 0x000fea0003800000 */
[----:B------:R-:W-:Y:S01]  /*1c90*/  BPT.TRAP 0x1 ;  /* 0x000000040000795c */ /* 0x000fe20000300000 */
.L_x_28:
[----:B------:R-:W0:Y:S01]  /*1ca0*/  S2UR UR7, SR_CgaCtaId ;  /* 0x00000000000779c3 */ /* 0x000e220000008800 */
[----:B------:R-:W-:Y:S01]  /*1cb0*/  UIADD3 UR6, UR44, UR41, URZ ;  /* 0x000000292c067290 */ /* 0x000fe2000fffe03f */
[----:B------:R-:W-:-:S03]  /*1cc0*/  ISETP.GT.U32.AND P0, PT, R18, 0x1, PT ;  /* 0x000000011200780c */ /* 0x000fc60003f04070 */
[----:B------:R-:W-:-:S04]  /*1cd0*/  UIMAD.WIDE.U32 UR4, UR6, -0x45d1745d, URZ ;  /* 0xba2e8ba3060478a5 */ /* 0x000fc8000f8e003f */
[----:B------:R-:W-:-:S03]  /*1ce0*/  USHF.R.U32.HI UR4, URZ, 0x3, UR5 ;  /* 0x000000033f047899 */ /* 0x000fc60008011605 */
[----:B------:R-:W-:Y:S01]  /*1cf0*/  UMOV UR5, 0x400 ;  /* 0x0000040000057882 */ /* 0x000fe20000000000 */
[----:B------:R-:W-:Y:S02]  /*1d00*/  UIMAD UR6, UR4, -0xb, UR6 ;  /* 0xfffffff5040678a4 */ /* 0x000fe4000f8e0206 */
[----:B0-----:R-:W-:-:S04]  /*1d10*/  ULEA UR5, UR7, UR5, 0x18 ;  /* 0x0000000507057291 */ /* 0x001fc8000f8ec03f */
[----:B------:R-:W-:-:S04]  /*1d20*/  ULEA UR6, UR6, UR5, 0x3 ;  /* 0x0000000506067291 */ /* 0x000fc8000f8e183f */
[----:B------:R-:W-:-:S04]  /*1d30*/  UIADD3 UR6, UR6, 0x58, URZ ;  /* 0x0000005806067890 */ /* 0x000fc8000fffe03f */
[----:B------:R-:W-:-:S09]  /*1d40*/  UPRMT UR6, URZ, 0x654, UR6 ;  /* 0x000006543f067896 */ /* 0x000fd20008000006 */
[----:B------:R-:W-:Y:S01]  /*1d50*/  SYNCS.ARRIVE.TRANS64.RED.A1T0 RZ, [UR6], RZ ;  /* 0x000000ffffff79a7 */ /* 0x000fe20008100406 */
[----:B------:R-:W-:Y:S05]  /*1d60*/  @P0 BRA `(.L_x_27) ;  /* 0x0000000000040947 */ /* 0x000fea0003800000 */
[----:B------:R-:W-:Y:S01]  /*1d70*/  BPT.TRAP 0x1 ;  /* 0x000000040000795c */ /* 0x000fe20000300000 */
.L_x_27:
[----:B------:R-:W-:Y:S01]  /*1d80*/  IMAD.SHL.U32 R3, R100, 0x40, RZ ;  /* 0x0000004064037824 */ /* 0x000fe200078e00ff */
[----:B------:R-:W-:Y:S01]  /*1d90*/  UIADD3 UR41, UR43, UR41, URZ ;  /* 0x000000292b297290 */ /* 0x000fe2000fffe03f */
[----:B------:R-:W-:Y:S01]  /*1da0*/  SHF.R.S32.HI R21, RZ, 0x1f, R19 ;  /* 0x0000001fff157819 */ /* 0x000fe20000011413 */
[----:B------:R-:W-:Y:S01]  /*1db0*/  ULDC UR7, c[0x0][0x288] ;  /* 0x0000a20000077ab9 */ /* 0x000fe20000000800 */
[----:B------:R-:W-:Y:S01]  /*1dc0*/  IMAD.SHL.U32 R6, R107, 0x100, RZ ;  /* 0x000001006b067824 */ /* 0x000fe200078e00ff */
[C---:B------:R-:W-:Y:S01]  /*1dd0*/  LOP3.LUT R8, R3.reuse, 0x6, R96, 0xf8, !PT ;  /* 0x0000000603087812 */ /* 0x040fe200078ef860 */
[----:B------:R-:W-:Y:S01]  /*1de0*/  UISETP.GT.U32.AND UP0, UPT, UR41, 0xa, UPT ;  /* 0x0000000a2900788c */ /* 0x000fe2000bf04070 */
[----:B------:R-:W-:Y:S01]  /*1df0*/  ISETP.GE.AND P0, PT, R3, UR7, PT ;  /* 0x0000000703007c0c */ /* 0x000fe2000bf06270 */
[----:B------:R-:W-:Y:S01]  /*1e00*/  ULDC.64 UR4, c[0x0][0x5d0] ;  /* 0x0001740000047ab9 */ /* 0x000fe20000000a00 */
[----:B------:R-:W-:Y:S01]  /*1e10*/  SHF.R.S32.HI R9, RZ, 0x1f, R8 ;  /* 0x0000001fff097819 */ /* 0x000fe20000011408 */
[----:B------:R-:W-:Y:S01]  /*1e20*/  ULDC UR10, c[0x0][0x284] ;  /* 0x0000a100000a7ab9 */ /* 0x000fe20000000800 */
[----:B------:R-:W-:Y:S01]  /*1e30*/  IMAD R0, R21, UR4, RZ ;  /* 0x0000000415007c24 */ /* 0x000fe2000f8e02ff */
[----:B------:R-:W-:Y:S01]  /*1e40*/  UISETP.LT.U32.AND UP0, UPT, UR43, 0xb, UP0 ;  /* 0x0000000b2b00788c */ /* 0x000fe20008701070 */
[----:B------:R-:W-:Y:S01]  /*1e50*/  ISETP.GE.OR P0, PT, R6, UR10, P0 ;  /* 0x0000000a06007c0c */ /* 0x000fe20008706670 */
[----:B------:R-:W-:Y:S01]  /*1e60*/  UISETP.GE.U32.AND UP1, UPT, UR43, 0xb, UPT ;  /* 0x0000000b2b00788c */ /* 0x000fe2000bf26070 */
[C---:B------:R-:W-:Y:S01]  /*1e70*/  IMAD R7, R19.reuse, UR5, R0 ;  /* 0x0000000513077c24 */ /* 0x040fe2000f8e0200 */
[----:B------:R-:W-:Y:S01]  /*1e80*/  USEL UR6, URZ, 0x1, !UP0 ;  /* 0x000000013f067887 */ /* 0x000fe2000c000000 */
[----:B------:R-:W-:Y:S01]  /*1e90*/  IMAD.WIDE.U32 R4, R19, UR4, R8 ;  /* 0x0000000413047c25 */ /* 0x000fe2000f8e0008 */
[----:B------:R-:W-:Y:S01]  /*1ea0*/  UIMAD.WIDE.U32 UR4, UR41, -0x45d1745d, URZ ;  /* 0xba2e8ba3290478a5 */ /* 0x000fe2000f8e003f */
[----:B------:R-:W-:-:S02]  /*1eb0*/  ULDC.64 UR8, c[0x0][0x5c8] ;  /* 0x0001720000087ab9 */ /* 0x000fc40000000a00 */
[----:B------:R-:W-:Y:S01]  /*1ec0*/  IMAD.WIDE R106, R107, 0x100, R22 ;  /* 0x000001006b6a7825 */ /* 0x000fe200078e0216 */
[----:B------:R-:W-:Y:S02]  /*1ed0*/  USHF.R.U32.HI UR4, URZ, 0x3, UR5 ;  /* 0x000000033f047899 */ /* 0x000fe40008011605 */
[----:B------:R-:W-:Y:S01]  /*1ee0*/  ULOP3.LUT UR40, UR40, UR6, URZ, 0x3c, !UPT ;  /* 0x0000000628287292 */ /* 0x000fe2000f8e3c3f */
[----:B------:R-:W-:Y:S01]  /*1ef0*/  IMAD R11, R107, UR8, RZ ;  /* 0x000000086b0b7c24 */ /* 0x000fe2000f8e02ff */
[----:B------:R-:W-:Y:S01]  /*1f00*/  UIMAD UR41, UR4, -0xb, UR41 ;  /* 0xfffffff5042978a4 */ /* 0x000fe2000f8e0229 */
[----:B------:R-:W-:Y:S01]  /*1f10*/  IMAD.IADD R5, R5, 0x1, R7 ;  /* 0x0000000105057824 */ /* 0x000fe200078e0207 */
[----:B------:R-:W-:Y:S01]  /*1f20*/  @UP1 ULOP3.LUT UR40, UR40, 0x1, UR4, 0x78, !UPT ;  /* 0x0000000128281892 */ /* 0x000fe2000f8e7804 */
[C---:B------:R-:W-:Y:S02]  /*1f30*/  IMAD R11, R106.reuse, UR9, R11 ;  /* 0x000000096a0b7c24 */ /* 0x040fe4000f8e020b */
[----:B------:R-:W-:-:S04]  /*1f40*/  IMAD.WIDE.U32 R110, R106, UR8, R4 ;  /* 0x000000086a6e7c25 */ /* 0x000fc8000f8e0004 */
[----:B------:R-:W-:Y:S01]  /*1f50*/  IMAD.MOV.U32 R0, RZ, RZ, -0x1 ;  /* 0xffffffffff007424 */ /* 0x000fe200078e00ff */
[----:B------:R-:W-:Y:S06]  /*1f60*/  @P0 BRA `(.L_x_29) ;  /* 0x0000004c00000947 */ /* 0x000fec0003800000 */
[----:B-----5:R-:W-:Y:S01]  /*1f70*/  FSETP.NEU.AND P1, PT, R89, RZ, PT ;  /* 0x000000ff5900720b */ /* 0x020fe20003f2d000 */
[----:B------:R-:W-:Y:S01]  /*1f80*/  IMAD.IADD R4, R90, 0x1, -R3 ;  /* 0x000000015a047824 */ /* 0x000fe200078e0a03 */
[----:B------:R-:W-:Y:S01]  /*1f90*/  BSSY B0, `(.L_x_29) ;  /* 0x00004bd000007945 */ /* 0x000fe20003800000 */
[----:B------:R-:W-:Y:S02]  /*1fa0*/  IMAD.IADD R3, R99, 0x1, -R6 ;  /* 0x0000000163037824 */ /* 0x000fe400078e0a06 */
[----:B------:R-:W-:Y:S01]  /*1fb0*/  IMAD.IADD R103, R111, 0x1, R11 ;  /* 0x000000016f677824 */ /* 0x000fe200078e020b */
[----:B------:R-:W-:-:S04]  /*1fc0*/  ISETP.GT.AND P6, PT, R4, RZ, PT ;  /* 0x000000ff0400720c */ /* 0x000fc80003fc4270 */
[----:B------:R-:W-:-:S03]  /*1fd0*/  ISETP.GT.AND P0, PT, R3, RZ, P6 ;  /* 0x000000ff0300720c */ /* 0x000fc60003704270 */
[----:B------:R-:W-:Y:S10]  /*1fe0*/  @!P1 BRA `(.L_x_30) ;  /* 0x0000003400709947 */ /* 0x000ff40003800000 */
[----:B------:R-:W0:Y:S01]  /*1ff0*/  LDC.64 R14, c[0x0][0x5b8] ;  /* 0x00016e00ff0e7b82 */ /* 0x000e220000000a00 */
[----:B------:R-:W-:-:S07]  /*2000*/  ULDC.64 UR4, c[0x0][0x5c0] ;  /* 0x0001700000047ab9 */ /* 0x000fce0000000a00 */
[----:B------:R-:W1:Y:S08]  /*2010*/  LDC.64 R104, c[0x0][0x5b0] ;  /* 0x00016c00ff687b82 */ /* 0x000e700000000a00 */
[----:B------:R-:W2:Y:S01]  /*2020*/  LDC.64 R12, c[0x0][0x5a8] ;  /* 0x00016a00ff0c7b82 */ /* 0x000ea20000000a00 */
[-C--:B0-----:R-:W-:Y:S02]  /*2030*/  IMAD R6, R21, R14.reuse, RZ ;  /* 0x0000000e15067224 */ /* 0x081fe400078e02ff */
[----:B------:R-:W-:-:S04]  /*2040*/  IMAD.WIDE.U32 R20, R19, R14, R8 ;  /* 0x0000000e13147225 */ /* 0x000fc800078e0008 */
[----:B------:R-:W-:Y:S02]  /*2050*/  IMAD R113, R19, R15, R6 ;  /* 0x0000000f13717224 */ /* 0x000fe400078e0206 */
[-C--:B-1----:R-:W-:Y:S02]  /*2060*/  IMAD R5, R107, R104.reuse, RZ ;  /* 0x000000686b057224 */ /* 0x082fe400078e02ff */
[----:B------:R-:W-:Y:S02]  /*2070*/  IMAD.IADD R101, R21, 0x1, R113 ;  /* 0x0000000115657824 */ /* 0x000fe400078e0271 */
[----:B------:R-:W-:Y:S02]  /*2080*/  IMAD.MOV.U32 R100, RZ, RZ, R20 ;  /* 0x000000ffff647224 */ /* 0x000fe400078e0014 */
[C---:B------:R-:W-:Y:S02]  /*2090*/  IMAD R117, R106.reuse, R105, R5 ;  /* 0x000000696a757224 */ /* 0x040fe400078e0205 */
[----:B------:R-:W-:-:S04]  /*20a0*/  IMAD.WIDE.U32 R6, R106, R104, R100 ;  /* 0x000000686a067225 */ /* 0x000fc800078e0064 */
[----:B------:R-:W-:Y:S01]  /*20b0*/  IMAD.IADD R5, R7, 0x1, R117 ;  /* 0x0000000107057824 */ /* 0x000fe200078e0275 */
[----:B--2---:R-:W-:-:S04]  /*20c0*/  LEA R10, P1, R6, R12, 0x1 ;  /* 0x0000000c060a7211 */ /* 0x004fc800078208ff */
[----:B------:R-:W-:-:S05]  /*20d0*/  LEA.HI.X R11, R6, R13, R5, 0x1, P1 ;  /* 0x0000000d060b7211 */ /* 0x000fca00008f0c05 */
[----:B------:R-:W2:Y:S01]  /*20e0*/  @P0 LDG.E.LTC128B.U16 R5, desc[UR38][R10.64] ;  /* 0x000000260a050981 */ /* 0x000ea2000c1e1520 */
[----:B------:R-:W-:Y:S01]  /*20f0*/  ISETP.GT.AND P4, PT, R4, 0x1, PT ;  /* 0x000000010400780c */ /* 0x000fe20003f84270 */
[----:B------:R-:W-:Y:S01]  /*2100*/  IMAD.WIDE.U32 R6, R106, R104, R8 ;  /* 0x000000686a067225 */ /* 0x000fe200078e0008 */
[----:B------:R-:W-:Y:S01]  /*2110*/  BSSY B1, `(.L_x_31) ;  /* 0x0000013000017945 */ /* 0x000fe20003800000 */
[----:B------:R-:W-:Y:S02]  /*2120*/  SHF.L.U64.HI R111, R104, 0x3, R105 ;  /* 0x00000003686f7819 */ /* 0x000fe40000010269 */
[----:B------:R-:W-:Y:S01]  /*2130*/  IMAD.IADD R7, R117, 0x1, R7 ;  /* 0x0000000175077824 */ /* 0x000fe200078e0207 */
[----:B------:R-:W-:Y:S01]  /*2140*/  P2R R116, PR, RZ, 0x10 ;  /* 0x00000010ff747803 */ /* 0x000fe20000000000 */
[----:B------:R-:W-:-:S04]  /*2150*/  IMAD.WIDE.U32 R108, R19, R14, R6 ;  /* 0x0000000e136c7225 */ /* 0x000fc800078e0006 */
[----:B------:R-:W-:Y:S01]  /*2160*/  IMAD.IADD R7, R113, 0x1, R109 ;  /* 0x0000000171077824 */ /* 0x000fe200078e026d */
[----:B------:R-:W-:-:S04]  /*2170*/  LEA R6, P2, R108, R12, 0x1 ;  /* 0x0000000c6c067211 */ /* 0x000fc800078408ff */
[----:B------:R-:W-:Y:S01]  /*2180*/  LEA.HI.X R7, R108, R13, R7, 0x1, P2 ;  /* 0x0000000d6c077211 */ /* 0x000fe200010f0c07 */
[----:B--2---:R-:W-:-:S05]  /*2190*/  HADD2.F32 R102, -RZ, R5.H0_H0 ;  /* 0x20000005ff667230 */ /* 0x004fca0000004100 */
[----:B------:R-:W-:Y:S01]  /*21a0*/  FMUL R15, R102, R89 ;  /* 0x00000059660f7220 */ /* 0x000fe20000400000 */
[----:B------:R-:W-:-:S03]  /*21b0*/  LEA R102, P1, R110, UR4, 0x1 ;  /* 0x000000046e667c11 */ /* 0x000fc6000f8208ff */
[----:B------:R-:W-:Y:S01]  /*21c0*/  FFMA R15, R56, R88, R15 ;  /* 0x00000058380f7223 */ /* 0x000fe2000000000f */
[----:B------:R-:W-:Y:S01]  /*21d0*/  LEA.HI.X R103, R110, UR5, R103, 0x1, P1 ;  /* 0x000000056e677c11 */ /* 0x000fe200088f0c67 */
[----:B------:R-:W-:Y:S01]  /*21e0*/  IMAD.SHL.U32 R110, R104, 0x8, RZ ;  /* 0x00000008686e7824 */ /* 0x000fe200078e00ff */
[----:B------:R-:W-:Y:S02]  /*21f0*/  ISETP.GT.AND P1, PT, R3, RZ, P4 ;  /* 0x000000ff0300720c */ /* 0x000fe40002724270 */
[----:B------:R-:W-:-:S05]  /*2200*/  F2FP.F16.F32.PACK_AB R15, RZ, R15 ;  /* 0x0000000fff0f723e */ /* 0x000fca00000000ff */
[----:B------:R0:W-:Y:S06]  /*2210*/  @P0 STG.E.U16 desc[UR38][R102.64], R15 ;  /* 0x0000000f66000986 */ /* 0x0001ec000c101526 */
[----:B------:R-:W-:Y:S05]  /*2220*/  @!P1 BRA `(.L_x_32) ;  /* 0x0000000000049947 */ /* 0x000fea0003800000 */
[----:B------:R1:W5:Y:S02]  /*2230*/  LDG.E.LTC128B.U16 R5, desc[UR38][R6.64+0x2] ;  /* 0x0000022606057981 */ /* 0x000364000c1e1520 */
.L_x_32:
[----:B------:R-:W-:Y:S05]  /*2240*/  BSYNC B1 ;  /* 0x0000000000017941 */ /* 0x000fea0003800000 */
.L_x_31:
[----:B-----5:R-:W-:Y:S01]  /*2250*/  HADD2.F32 R10, -RZ, R5.H0_H0 ;  /* 0x20000005ff0a7230 */ /* 0x020fe20000004100 */
[----:B------:R-:W-:Y:S01]  /*2260*/  ISETP.GT.AND P0, PT, R3, 0x8, P6 ;  /* 0x000000080300780c */ /* 0x000fe20003704270 */
[----:B------:R-:W-:Y:S01]  /*2270*/  IMAD.WIDE.U32 R114, R106, R104, R110 ;  /* 0x000000686a727225 */ /* 0x000fe200078e006e */
[----:B0-----:R-:W-:-:S03]  /*2280*/  PRMT R15, R5, 0x7610, R15 ;  /* 0x00007610050f7816 */ /* 0x001fc6000000000f */
[----:B------:R-:W-:Y:S01]  /*2290*/  FMUL R10, R10, R89 ;  /* 0x000000590a0a7220 */ /* 0x000fe20000400000 */
[----:B------:R-:W-:Y:S01]  /*22a0*/  IMAD.IADD R117, R117, 0x1, R115 ;  /* 0x0000000175757824 */ /* 0x000fe200078e0273 */
[----:B------:R-:W-:Y:S02]  /*22b0*/  IADD3 R11, P2, R20, R114, RZ ;  /* 0x00000072140b7210 */ /* 0x000fe40007f5e0ff */
[----:B------:R-:W-:-:S03]  /*22c0*/  FFMA R57, R57, R88, R10 ;  /* 0x0000005839397223 */ /* 0x000fc6000000000a */
[----:B------:R-:W-:Y:S01]  /*22d0*/  IMAD.X R56, R117, 0x1, R101, P2 ;  /* 0x0000000175387824 */ /* 0x000fe200010e0665 */
[C---:B------:R-:W-:Y:S02]  /*22e0*/  LEA R10, P2, R11.reuse, R12, 0x1 ;  /* 0x0000000c0b0a7211 */ /* 0x040fe400078408ff */
[----:B------:R-:W-:Y:S02]  /*22f0*/  F2FP.F16.F32.PACK_AB R57, RZ, R57 ;  /* 0x00000039ff39723e */ /* 0x000fe400000000ff */
[----:B------:R-:W-:Y:S01]  /*2300*/  LEA.HI.X R11, R11, R13, R56, 0x1, P2 ;  /* 0x0000000d0b0b7211 */ /* 0x000fe200010f0c38 */
[----:B------:R-:W-:Y:S01]  /*2310*/  @P1 IMAD.MOV.U32 R56, RZ, RZ, R102 ;  /* 0x000000ffff381224 */ /* 0x000fe200078e0066 */
[----:B------:R-:W-:Y:S01]  /*2320*/  PRMT R109, R57, 0x7610, R109 ;  /* 0x00007610396d7816 */ /* 0x000fe2000000006d */
[----:B------:R-:W-:-:S05]  /*2330*/  @P1 IMAD.MOV.U32 R57, RZ, RZ, R103 ;  /* 0x000000ffff391224 */ /* 0x000fca00078e0067 */
[----:B------:R0:W-:Y:S04]  /*2340*/  @P1 STG.E.U16 desc[UR38][R56.64+0x2], R109 ;  /* 0x0000026d38001986 */ /* 0x0001e8000c101526 */
[----:B------:R-:W2:Y:S01]  /*2350*/  @P0 LDG.E.LTC128B.U16 R15, desc[UR38][R10.64] ;  /* 0x000000260a0f0981 */ /* 0x000ea2000c1e1520 */
[----:B------:R-:W-:Y:S01]  /*2360*/  IADD3 R114, P1, R8, R114, RZ ;  /* 0x0000007208727210 */ /* 0x000fe20007f3e0ff */
[----:B------:R-:W-:Y:S01]  /*2370*/  BSSY B1, `(.L_x_33) ;  /* 0x0000012000017945 */ /* 0x000fe20003800000 */
[----:B------:R-:W-:-:S03]  /*2380*/  SHF.L.U64.HI R119, R94, 0x1, R93 ;  /* 0x000000015e777819 */ /* 0x000fc6000001025d */
[----:B------:R-:W-:Y:S01]  /*2390*/  IMAD.X R115, R9, 0x1, R117, P1 ;  /* 0x0000000109737824 */ /* 0x000fe200008e0675 */
[----:B------:R-:W-:Y:S01]  /*23a0*/  ISETP.GT.AND P1, PT, R3, 0x8, P4 ;  /* 0x000000080300780c */ /* 0x000fe20002724270 */
[----:B------:R-:W-:Y:S02]  /*23b0*/  IMAD.SHL.U32 R117, R94, 0x2, RZ ;  /* 0x000000025e757824 */ /* 0x000fe400078e00ff */
[----:B------:R-:W-:-:S04]  /*23c0*/  IMAD.WIDE.U32 R114, R19, R14, R114 ;  /* 0x0000000e13727225 */ /* 0x000fc800078e0072 */
[----:B0-----:R-:W-:Y:S01]  /*23d0*/  IMAD.IADD R57, R113, 0x1, R115 ;  /* 0x0000000171397824 */ /* 0x001fe200078e0273 */
[----:B------:R-:W-:-:S04]  /*23e0*/  LEA R56, P3, R114, R12, 0x1 ;  /* 0x0000000c72387211 */ /* 0x000fc800078608ff */
[----:B------:R-:W-:Y:S01]  /*23f0*/  LEA.HI.X R57, R114, R13, R57, 0x1, P3 ;  /* 0x0000000d72397211 */ /* 0x000fe200018f0c39 */
[----:B--2---:R-:W-:-:S05]  /*2400*/  HADD2.F32 R108, -RZ, R15.H0_H0 ;  /* 0x2000000fff6c7230 */ /* 0x004fca0000004100 */
[----:B------:R-:W-:Y:S01]  /*2410*/  FMUL R5, R108, R89 ;  /* 0x000000596c057220 */ /* 0x000fe20000400000 */
[----:B------:R-:W-:-:S03]  /*2420*/  IADD3 R108, P2, R117, R102, RZ ;  /* 0x00000066756c7210 */ /* 0x000fc60007f5e0ff */
[----:B------:R-:W-:Y:S02]  /*2430*/  FFMA R5, R58, R88, R5 ;  /* 0x000000583a057223 */ /* 0x000fe40000000005 */
[----:B------:R-:W-:-:S03]  /*2440*/  IMAD.X R109, R119, 0x1, R103, P2 ;  /* 0x00000001776d7824 */ /* 0x000fc600010e0667 */
[----:B------:R-:W-:-:S05]  /*2450*/  F2FP.F16.F32.PACK_AB R5, RZ, R5 ;  /* 0x00000005ff05723e */ /* 0x000fca00000000ff */
[----:B------:R0:W-:Y:S01]  /*2460*/  @P0 STG.E.U16 desc[UR38][R108.64], R5 ;  /* 0x000000056c000986 */ /* 0x0001e2000c101526 */
[----:B------:R-:W-:Y:S05]  /*2470*/  @!P1 BRA `(.L_x_34) ;  /* 0x0000000000049947 */ /* 0x000fea0003800000 */
[----:B------:R2:W5:Y:S02]  /*2480*/  LDG.E.LTC128B.U16 R15, desc[UR38][R56.64+0x2] ;  /* 0x00000226380f7981 */ /* 0x000564000c1e1520 */
.L_x_34:
[----:B------:R-:W-:Y:S05]  /*2490*/  BSYNC B1 ;  /* 0x0000000000017941 */ /* 0x000fea0003800000 */
.L_x_33:
[----:B-----5:R-:W-:Y:S01]  /*24a0*/  HADD2.F32 R10, -RZ, R15.H0_H0 ;  /* 0x2000000fff0a7230 */ /* 0x020fe20000004100 */
[----:B------:R-:W-:Y:S01]  /*24b0*/  ISETP.GT.AND P4, PT, R4, 0x8, PT ;  /* 0x000000080400780c */ /* 0x000fe20003f84270 */
[----:B------:R-:W-:Y:S01]  /*24c0*/  IMAD.MOV.U32 R58, RZ, RZ, R108 ;  /* 0x000000ffff3a7224 */ /* 0x000fe200078e006c */
[----:B------:R-:W-:Y:S01]  /*24d0*/  BSSY B1, `(.L_x_35) ;  /* 0x000000b000017945 */ /* 0x000fe20003800000 */
[----:B------:R-:W-:Y:S01]  /*24e0*/  PRMT R114, R15, 0x7610, R114 ;  /* 0x000076100f727816 */ /* 0x000fe20000000072 */
[----:B------:R-:W-:Y:S01]  /*24f0*/  FMUL R10, R10, R89 ;  /* 0x000000590a0a7220 */ /* 0x000fe20000400000 */
[----:B------:R-:W-:Y:S02]  /*2500*/  ISETP.GT.AND P0, PT, R3, RZ, P4 ;  /* 0x000000ff0300720c */ /* 0x000fe40002704270 */
[----:B------:R-:W-:Y:S01]  /*2510*/  P2R R115, PR, RZ, 0x10 ;  /* 0x00000010ff737803 */ /* 0x000fe20000000000 */
[----:B------:R-:W-:Y:S01]  /*2520*/  FFMA R10, R59, R88, R10 ;  /* 0x000000583b0a7223 */ /* 0x000fe2000000000a */
[----:B------:R-:W-:-:S04]  /*2530*/  IMAD.MOV.U32 R59, RZ, RZ, R109 ;  /* 0x000000ffff3b7224 */ /* 0x000fc800078e006d */
[----:B------:R-:W-:-:S05]  /*2540*/  F2FP.F16.F32.PACK_AB R10, RZ, R10 ;  /* 0x0000000aff0a723e */ /* 0x000fca00000000ff */
[----:B------:R3:W-:Y:S01]  /*2550*/  @P1 STG.E.U16 desc[UR38][R58.64+0x2], R10 ;  /* 0x0000020a3a001986 */ /* 0x0007e2000c101526 */
[----:B------:R-:W-:Y:S05]  /*2560*/  @!P0 BRA `(.L_x_36) ;  /* 0x0000000000048947 */ /* 0x000fea0003800000 */
[----:B------:R4:W5:Y:S02]  /*2570*/  LDG.E.LTC128B.U16 R114, desc[UR38][R6.64+0x10] ;  /* 0x0000102606727981 */ /* 0x000964000c1e1520 */
.L_x_36:
[----:B------:R-:W-:Y:S05]  /*2580*/  BSYNC B1 ;  /* 0x0000000000017941 */ /* 0x000fea0003800000 */
.L_x_35:
[----:B---3-5:R-:W-:Y:S01]  /*2590*/  HADD2.F32 R10, -RZ, R114.H0_H0 ;  /* 0x20000072ff0a7230 */ /* 0x028fe20000004100 */
[C---:B0-----:R-:W-:Y:S01]  /*25a0*/  SHF.L.U64.HI R5, R95.reuse, 0x1, R92 ;  /* 0x000000015f057819 */ /* 0x041fe2000001025c */
[----:B------:R-:W-:Y:S01]  /*25b0*/  IMAD.SHL.U32 R15, R95, 0x2, RZ ;  /* 0x000000025f0f7824 */ /* 0x000fe200078e00ff */
[----:B------:R-:W-:Y:S01]  /*25c0*/  ISETP.GT.AND P3, PT, R4, 0x9, PT ;  /* 0x000000090400780c */ /* 0x000fe20003f64270 */
[----:B------:R-:W-:Y:S01]  /*25d0*/  BSSY B1, `(.L_x_37) ;  /* 0x000000b000017945 */ /* 0x000fe20003800000 */
[----:B------:R-:W-:Y:S02]  /*25e0*/  FMUL R11, R10, R89 ;  /* 0x000000590a0b7220 */ /* 0x000fe40000400000 */
[----:B------:R-:W-:Y:S02]  /*25f0*/  IADD3 R10, P1, P2, R15, R102, R117 ;  /* 0x000000660f0a7210 */ /* 0x000fe40007a3e075 */
[----:B------:R-:W-:Y:S01]  /*2600*/  FFMA R60, R60, R88, R11 ;  /* 0x000000583c3c7223 */ /* 0x000fe2000000000b */
[----:B------:R-:W-:-:S02]  /*2610*/  P2R R117, PR, RZ, 0x8 ;  /* 0x00000008ff757803 */ /* 0x000fc40000000000 */
[----:B------:R-:W-:Y:S02]  /*2620*/  IADD3.X R11, R5, R103, R119, P1, P2 ;  /* 0x00000067050b7210 */ /* 0x000fe40000fe4477 */
[----:B------:R-:W-:Y:S02]  /*2630*/  F2FP.F16.F32.PACK_AB R60, RZ, R60 ;  /* 0x0000003cff3c723e */ /* 0x000fe400000000ff */
[----:B------:R-:W-:-:S03]  /*2640*/  ISETP.GT.AND P1, PT, R3, RZ, P3 ;  /* 0x000000ff0300720c */ /* 0x000fc60001f24270 */
[----:B------:R0:W-:Y:S10]  /*2650*/  @P0 STG.E.U16 desc[UR38][R102.64+0x10], R60 ;  /* 0x0000103c66000986 */ /* 0x0001f4000c101526 */
[----:B------:R-:W-:Y:S05]  /*2660*/  @!P1 BRA `(.L_x_38) ;  /* 0x0000000000049947 */ /* 0x000fea0003800000 */
[----:B------:R3:W5:Y:S02]  /*2670*/  LDG.E.LTC128B.U16 R114, desc[UR38][R6.64+0x12] ;  /* 0x0000122606727981 */ /* 0x000764000c1e1520 */
.L_x_38:
[----:B------:R-:W-:Y:S05]  /*2680*/  BSYNC B1 ;  /* 0x0000000000017941 */ /* 0x000fea0003800000 */
.L_x_37:
[----:B0----5:R-:W-:Y:S01]  /*2690*/  HADD2.F32 R60, -RZ, R114.H0_H0 ;  /* 0x20000072ff3c7230 */ /* 0x021fe20000004100 */
[----:B------:R-:W-:Y:S01]  /*26a0*/  ISETP.GT.AND P0, PT, R3, 0x8, P4 ;  /* 0x000000080300780c */ /* 0x000fe20002704270 */
[----:B------:R-:W-:Y:S03]  /*26b0*/  BSSY B1, `(.L_x_39) ;  /* 0x000000a000017945 */ /* 0x000fe60003800000 */
[----:B------:R-:W-:-:S04]  /*26c0*/  FMUL R60, R60, R89 ;  /* 0x000000593c3c7220 */ /* 0x000fc80000400000 */
[----:B------:R-:W-:Y:S01]  /*26d0*/  FFMA R60, R61, R88, R60 ;  /* 0x000000583d3c7223 */ /* 0x000fe2000000003c */
[----:B------:R-:W-:-:S04]  /*26e0*/  @P1 IMAD.MOV.U32 R61, RZ, RZ, R103 ;  /* 0x000000ffff3d1224 */ /* 0x000fc800078e0067 */
[----:B------:R-:W-:-:S04]  /*26f0*/  F2FP.F16.F32.PACK_AB R60, RZ, R60 ;  /* 0x0000003cff3c723e */ /* 0x000fc800000000ff */
[----:B------:R-:W-:Y:S01]  /*2700*/  PRMT R118, R60, 0x7610, R118 ;  /* 0x000076103c767816 */ /* 0x000fe20000000076 */
[----:B------:R-:W-:-:S05]  /*2710*/  @P1 IMAD.MOV.U32 R60, RZ, RZ, R102 ;  /* 0x000000ffff3c1224 */ /* 0x000fca00078e0066 */
[----:B------:R0:W-:Y:S01]  /*2720*/  @P1 STG.E.U16 desc[UR38][R60.64+0x12], R118 ;  /* 0x000012763c001986 */ /* 0x0001e2000c101526 */
[----:B------:R-:W-:Y:S05]  /*2730*/  @!P0 BRA `(.L_x_40) ;  /* 0x0000000000048947 */ /* 0x000fea0003800000 */
[----:B------:R0:W5:Y:S02]  /*2740*/  LDG.E.LTC128B.U16 R114, desc[UR38][R56.64+0x10] ;  /* 0x0000102638727981 */ /* 0x000164000c1e1520 */
.L_x_40:
[----:B------:R-:W-:Y:S05]  /*2750*/  BSYNC B1 ;  /* 0x0000000000017941 */ /* 0x000fea0003800000 */
.L_x_39:
[----:B0----5:R-:W-:Y:S01]  /*2760*/  HADD2.F32 R60, -RZ, R114.H0_H0 ;  /* 0x20000072ff3c7230 */ /* 0x021fe20000004100 */
[----:B------:R-:W-:Y:S01]  /*2770*/  ISETP.GT.AND P1, PT, R3, 0x8, P3 ;  /* 0x000000080300780c */ /* 0x000fe20001f24270 */
[----:B------:R-:W-:Y:S03]  /*2780*/  BSSY B1, `(.L_x_41) ;  /* 0x0000007000017945 */ /* 0x000fe60003800000 */
[----:B------:R-:W-:-:S04]  /*2790*/  FMUL R61, R60, R89 ;  /* 0x000000593c3d7220 */ /* 0x000fc80000400000 */
[----:B------:R-:W-:-:S05]  /*27a0*/  FFMA R61, R62, R88, R61 ;  /* 0x000000583e3d7223 */ /* 0x000fca000000003d */
[----:B------:R-:W-:-:S05]  /*27b0*/  F2FP.F16.F32.PACK_AB R61, RZ, R61 ;  /* 0x0000003dff3d723e */ /* 0x000fca00000000ff */
[----:B------:R0:W-:Y:S01]  /*27c0*/  @P0 STG.E.U16 desc[UR38][R58.64+0x10], R61 ;  /* 0x0000103d3a000986 */ /* 0x0001e2000c101526 */
[----:B------:R-:W-:Y:S05]  /*27d0*/  @!P1 BRA `(.L_x_42) ;  /* 0x0000000000049947 */ /* 0x000fea0003800000 */
[----:B------:R0:W5:Y:S02]  /*27e0*/  LDG.E.LTC128B.U16 R114, desc[UR38][R56.64+0x12] ;  /* 0x0000122638727981 */ /* 0x000164000c1e1520 */
.L_x_42:
[----:B------:R-:W-:Y:S05]  /*27f0*/  BSYNC B1 ;  /* 0x0000000000017941 */ /* 0x000fea0003800000 */
.L_x_41:
[----:B-----5:R-:W-:Y:S01]  /*2800*/  HADD2.F32 R60, -RZ, R114.H0_H0 ;  /* 0x20000072ff3c7230 */ /* 0x020fe20000004100 */
[----:B------:R-:W-:Y:S01]  /*2810*/  IADD3 R121, P0, R106, 0x80, RZ ;  /* 0x000000806a797810 */ /* 0x000fe20007f1e0ff */
[----:B------:R-:W-:Y:S01]  /*2820*/  BSSY B1, `(.L_x_43) ;  /* 0x000000b000017945 */ /* 0x000fe20003800000 */
[----:B------:R-:W-:Y:S02]  /*2830*/  ISETP.GT.AND P2, PT, R4, 0x10, PT ;  /* 0x000000100400780c */ /* 0x000fe40003f44270 */
[----:B------:R-:W-:Y:S01]  /*2840*/  FMUL R60, R60, R89 ;  /* 0x000000593c3c7220 */ /* 0x000fe20000400000 */
[----:B------:R-:W-:Y:S01]  /*2850*/  IMAD.X R107, RZ, RZ, R107, P0 ;  /* 0x000000ffff6b7224 */ /* 0x000fe200000e066b */
[----:B------:R-:W-:Y:S02]  /*2860*/  ISETP.GT.AND P0, PT, R3, RZ, P2 ;  /* 0x000000ff0300720c */ /* 0x000fe40001704270 */
[----:B------:R-:W-:Y:S01]  /*2870*/  FFMA R60, R63, R88, R60 ;  /* 0x000000583f3c7223 */ /* 0x000fe2000000003c */
[----:B------:R-:W-:-:S04]  /*2880*/  P2R R118, PR, RZ, 0x4 ;  /* 0x00000004ff767803 */ /* 0x000fc80000000000 */
[----:B------:R-:W-:-:S05]  /*2890*/  F2FP.F16.F32.PACK_AB R60, RZ, R60 ;  /* 0x0000003cff3c723e */ /* 0x000fca00000000ff */
[----:B------:R0:W-:Y:S01]  /*28a0*/  @P1 STG.E.U16 desc[UR38][R58.64+0x12], R60 ;  /* 0x0000123c3a001986 */ /* 0x0001e2000c101526 */
[----:B------:R-:W-:Y:S05]  /*28b0*/  @!P0 BRA `(.L_x_44) ;  /* 0x0000000000048947 */ /* 0x000fea0003800000 */
[----:B------:R0:W5:Y:S02]  /*28c0*/  LDG.E.LTC128B.U16 R114, desc[UR38][R6.64+0x20] ;  /* 0x0000202606727981 */ /* 0x000164000c1e1520 */
.L_x_44:
[----:B------:R-:W-:Y:S05]  /*28d0*/  BSYNC B1 ;  /* 0x0000000000017941 */ /* 0x000fea0003800000 */
.L_x_43:
[----:B0----5:R-:W-:Y:S01]  /*28e0*/  HADD2.F32 R60, -RZ, R114.H0_H0 ;  /* 0x20000072ff3c7230 */ /* 0x021fe20000004100 */
[----:B------:R-:W-:Y:S01]  /*28f0*/  ISETP.GT.AND P1, PT, R4, 0x11, PT ;  /* 0x000000110400780c */ /* 0x000fe20003f24270 */
[-C--:B------:R-:W-:Y:S01]  /*2900*/  IMAD.WIDE.U32 R62, R121, R104.reuse, R8 ;  /* 0x00000068793e7225 */ /* 0x080fe200078e0008 */
[----:B------:R-:W-:Y:S03]  /*2910*/  BSSY B1, `(.L_x_45) ;  /* 0x0000021000017945 */ /* 0x000fe60003800000 */
[----:B------:R-:W-:Y:S01]  /*2920*/  FMUL R21, R60, R89 ;  /* 0x000000593c157220 */ /* 0x000fe20000400000 */
[----:B------:R-:W-:-:S03]  /*2930*/  IMAD R60, R107, R104, RZ ;  /* 0x000000686b3c7224 */ /* 0x000fc600078e02ff */
[----:B------:R-:W-:Y:S01]  /*2940*/  FFMA R21, R64, R88, R21 ;  /* 0x0000005840157223 */ /* 0x000fe20000000015 */
[C---:B------:R-:W-:Y:S02]  /*2950*/  IMAD R119, R121.reuse, R105, R60 ;  /* 0x0000006979777224 */ /* 0x040fe400078e023c */
[----:B------:R-:W-:Y:S02]  /*2960*/  IMAD.WIDE.U32 R60, R121, R104, R100 ;  /* 0x00000068793c7225 */ /* 0x000fe400078e0064 */
[----:B------:R-:W-:Y:S02]  /*2970*/  F2FP.F16.F32.PACK_AB R21, RZ, R21 ;  /* 0x00000015ff15723e */ /* 0x000fe400000000ff */
[----:B------:R-:W-:Y:S02]  /*2980*/  IMAD.IADD R63, R119, 0x1, R63 ;  /* 0x00000001773f7824 */ /* 0x000fe400078e023f */
[----:B------:R-:W-:Y:S01]  /*2990*/  PRMT R105, R21, 0x7610, R105 ;  /* 0x0000761015697816 */ /* 0x000fe20000000069 */
[----:B------:R-:W-:-:S02]  /*29a0*/  IMAD.IADD R21, R61, 0x1, R119 ;  /* 0x000000013d157824 */ /* 0x000fc400078e0277 */
[----:B------:R-:W-:Y:S02]  /*29b0*/  IMAD.WIDE.U32 R106, R19, R14, R62 ;  /* 0x0000000e136a7225 */ /* 0x000fe400078e003e */
[----:B------:R0:W-:Y:S01]  /*29c0*/  @P0 STG.E.U16 desc[UR38][R102.64+0x20], R105 ;  /* 0x0000206966000986 */ /* 0x0001e2000c101526 */
[----:B------:R-:W-:-:S04]  /*29d0*/  LEA R62, P0, R60, R12, 0x1 ;  /* 0x0000000c3c3e7211 */ /* 0x000fc800078008ff */
[----:B------:R-:W-:Y:S01]  /*29e0*/  LEA.HI.X R63, R60, R13, R21, 0x1, P0 ;  /* 0x0000000d3c3f7211 */ /* 0x000fe200000f0c15 */
[----:B------:R-:W-:Y:S01]  /*29f0*/  IMAD.IADD R21, R113, 0x1, R107 ;  /* 0x0000000171157824 */ /* 0x000fe200078e026b */
[----:B------:R-:W-:-:S04]  /*2a00*/  LEA R60, P0, R106, R12, 0x1 ;  /* 0x0000000c6a3c7211 */ /* 0x000fc800078008ff */
[----:B------:R-:W-:Y:S01]  /*2a10*/  LEA.HI.X R61, R106, R13, R21, 0x1, P0 ;  /* 0x0000000d6a3d7211 */ /* 0x000fe200000f0c15 */
[----:B0-----:R-:W-:-:S04]  /*2a20*/  IMAD.WIDE.U32 R104, R121, R104, R110 ;  /* 0x0000006879687225 */ /* 0x001fc800078e006e */
[----:B------:R-:W-:Y:S01]  /*2a30*/  IMAD.IADD R119, R119, 0x1, R105 ;  /* 0x0000000177777824 */ /* 0x000fe200078e0269 */
[----:B------:R-:W-:-:S05]  /*2a40*/  IADD3 R64, P0, R20, R104, RZ ;  /* 0x0000006814407210 */ /* 0x000fca0007f1e0ff */
[----:B------:R-:W-:Y:S01]  /*2a50*/  IMAD.X R100, R119, 0x1, R101, P0 ;  /* 0x0000000177647824 */ /* 0x000fe200000e0665 */
[----:B------:R-:W-:-:S05]  /*2a60*/  IADD3 R20, P0, R8, R104, RZ ;  /* 0x0000006808147210 */ /* 0x000fca0007f1e0ff */
[----:B------:R-:W-:Y:S01]  /*2a70*/  IMAD.X R21, R9, 0x1, R119, P0 ;  /* 0x0000000109157824 */ /* 0x000fe200000e0677 */
[----:B------:R-:W-:Y:S01]  /*2a80*/  LEA R8, P0, R64, R12, 0x1 ;  /* 0x0000000c40087211 */ /* 0x000fe200078008ff */
[----:B------:R-:W-:-:S03]  /*2a90*/  IMAD.WIDE.U32 R20, R19, R14, R20 ;  /* 0x0000000e13147225 */ /* 0x000fc600078e0014 */
[----:B------:R-:W-:Y:S02]  /*2aa0*/  LEA.HI.X R9, R64, R13, R100, 0x1, P0 ;  /* 0x0000000d40097211 */ /* 0x000fe400000f0c64 */
[----:B------:R-:W-:Y:S01]  /*2ab0*/  P2R R100, PR, RZ, 0x2 ;  /* 0x00000002ff647803 */ /* 0x000fe20000000000 */
[----:B------:R-:W-:Y:S01]  /*2ac0*/  IMAD.IADD R113, R113, 0x1, R21 ;  /* 0x0000000171717824 */ /* 0x000fe200078e0215 */
[----:B------:R-:W-:-:S04]  /*2ad0*/  LEA R12, P0, R20, R12, 0x1 ;  /* 0x0000000c140c7211 */ /* 0x000fc800078008ff */
[----:B------:R-:W-:Y:S02]  /*2ae0*/  LEA.HI.X R13, R20, R13, R113, 0x1, P0 ;  /* 0x0000000d140d7211 */ /* 0x000fe400000f0c71 */
[----:B------:R-:W-:-:S13]  /*2af0*/  ISETP.GT.AND P0, PT, R3, RZ, P1 ;  /* 0x000000ff0300720c */ /* 0x000fda0000f04270 */
[----:B------:R-:W-:Y:S05]  /*2b00*/  @!P0 BRA `(.L_x_46) ;  /* 0x0000000000048947 */ /* 0x000fea0003800000 */
[----:B------:R0:W5:Y:S02]  /*2b10*/  LDG.E.LTC128B.U16 R114, desc[UR38][R6.64+0x22] ;  /* 0x0000222606727981 */ /* 0x000164000c1e1520 */
.L_x_46:
[----:B------:R-:W-:Y:S05]  /*2b20*/  BSYNC B1 ;  /* 0x0000000000017941 */ /* 0x000fea0003800000 */
.L_x_45:
[----:B-----5:R-:W-:Y:S01]  /*2b30*/  HADD2.F32 R14, -RZ, R114.H0_H0 ;  /* 0x20000072ff0e7230 */ /* 0x020fe20000004100 */
[----:B------:R-:W-:Y:S01]  /*2b40*/  BSSY B1, `(.L_x_47) ;  /* 0x000000a000017945 */ /* 0x000fe20003800000 */
[----:B------:R-:W-:Y:S02]  /*2b50*/  @P0 IMAD.MOV.U32 R20, RZ, RZ, R102 ;  /* 0x000000ffff140224 */ /* 0x000fe400078e0066 */
[----:B------:R-:W-:Y:S02]  /*2b60*/  @P0 IMAD.MOV.U32 R21, RZ, RZ, R103 ;  /* 0x000000ffff150224 */ /* 0x000fe400078e0067 */
[----:B------:R-:W-:-:S04]  /*2b70*/  FMUL R14, R14, R89 ;  /* 0x000000590e0e7220 */ /* 0x000fc80000400000 */
[----:B------:R-:W-:-:S05]  /*2b80*/  FFMA R14, R65, R88, R14 ;  /* 0x00000058410e7223 */ /* 0x000fca000000000e */
[----:B------:R-:W-:-:S05]  /*2b90*/  F2FP.F16.F32.PACK_AB R14, RZ, R14 ;  /* 0x0000000eff0e723e */ /* 0x000fca00000000ff */
[----:B------:R0:W-:Y:S01]  /*2ba0*/  @P0 STG.E.U16 desc[UR38][R20.64+0x22], R14 ;  /* 0x0000220e14000986 */ /* 0x0001e2000c101526 */
[----:B------:R-:W-:-:S13]  /*2bb0*/  ISETP.GT.AND P0, PT, R3, 0x8, P2 ;  /* 0x000000080300780c */ /* 0x000fda0001704270 */
[----:B0-----:R-:W-:Y:S05]  /*2bc0*/  @!P0 BRA `(.L_x_48) ;  /* 0x0000000000048947 */ /* 0x001fea0003800000 */
[----:B------:R0:W5:Y:S02]  /*2bd0*/  LDG.E.LTC128B.U16 R114, desc[UR38][R56.64+0x20] ;  /* 0x0000202638727981 */ /* 0x000164000c1e1520 */
.L_x_48:
[----:B------:R-:W-:Y:S05]  /*2be0*/  BSYNC B1 ;  /* 0x0000000000017941 */ /* 0x000fea0003800000 */
.L_x_47:
[----:B-----5:R-:W-:Y:S01]  /*2bf0*/  HADD2.F32 R14, -RZ, R114.H0_H0 ;  /* 0x20000072ff0e7230 */ /* 0x020fe20000004100 */
[----:B------:R-:W-:Y:S04]  /*2c00*/  BSSY B1, `(.L_x_49) ;  /* 0x0000008000017945 */ /* 0x000fe80003800000 */
[----:B------:R-:W-:-:S04]  /*2c10*/  FMUL R19, R14, R89 ;  /* 0x000000590e137220 */ /* 0x000fc80000400000 */
[----:B------:R-:W-:-:S05]  /*2c20*/  FFMA R19, R66, R88, R19 ;  /* 0x0000005842137223 */ /* 0x000fca0000000013 */
[----:B------:R-:W-:-:S05]  /*2c30*/  F2FP.F16.F32.PACK_AB R19, RZ, R19 ;  /* 0x00000013ff13723e */ /* 0x000fca00000000ff */
[----:B------:R0:W-:Y:S01]  /*2c40*/  @P0 STG.E.U16 desc[UR38][R58.64+0x20], R19 ;  /* 0x000020133a000986 */ /* 0x0001e2000c101526 */
[----:B------:R-:W-:-:S13]  /*2c50*/  ISETP.GT.AND P0, PT, R3, 0x8, P1 ;  /* 0x000000080300780c */ /* 0x000fda0000f04270 */
[----:B0-----:R-:W-:Y:S05]  /*2c60*/  @!P0 BRA `(.L_x_50) ;  /* 0x0000000000048947 */ /* 0x001fea0003800000 */
[----:B------:R0:W5:Y:S02]  /*2c70*/  LDG.E.LTC128B.U16 R114, desc[UR38][R56.64+0x22] ;  /* 0x0000222638727981 */ /* 0x000164000c1e1520 */
.L_x_50:
[----:B------:R-:W-:Y:S05]  /*2c80*/  BSYNC B1 ;  /* 0x0000000000017941 */ /* 0x000fea0003800000 */
.L_x_49:
[----:B-----5:R-:W-:Y:S01]  /*2c90*/  HADD2.F32 R14, -RZ, R114.H0_H0 ;  /* 0x20000072ff0e7230 */ /* 0x020fe20000004100 */
[----:B------:R-:W-:Y:S01]  /*2ca0*/  ISETP.GT.AND P2, PT, R4, 0x18, PT ;  /* 0x000000180400780c */ /* 0x000fe20003f44270 */
[----:B------:R-:W-:Y:S03]  /*2cb0*/  BSSY B1, `(.L_x_51) ;  /* 0x0000009000017945 */ /* 0x000fe60003800000 */
[----:B------:R-:W-:Y:S01]  /*2cc0*/  FMUL R14, R14, R89 ;  /* 0x000000590e0e7220 */ /* 0x000fe20000400000 */
[----:B------:R-:W-:-:S03]  /*2cd0*/  P2R R101, PR, RZ, 0x4 ;  /* 0x00000004ff657803 */ /* 0x000fc60000000000 */
[----:B------:R-:W-:-:S05]  /*2ce0*/  FFMA R14, R67, R88, R14 ;  /* 0x00000058430e7223 */ /* 0x000fca000000000e */
[----:B------:R-:W-:-:S05]  /*2cf0*/  F2FP.F16.F32.PACK_AB R14, RZ, R14 ;  /* 0x0000000eff0e723e */ /* 0x000fca00000000ff */
[----:B------:R0:W-:Y:S01]  /*2d00*/  @P0 STG.E.U16 desc[UR38][R58.64+0x22], R14 ;  /* 0x0000220e3a000986 */ /* 0x0001e2000c101526 */
[----:B------:R-:W-:-:S13]  /*2d10*/  ISETP.GT.AND P0, PT, R3, RZ, P2 ;  /* 0x000000ff0300720c */ /* 0x000fda0001704270 */
[----:B0-----:R-:W-:Y:S05]  /*2d20*/  @!P0 BRA `(.L_x_52) ;  /* 0x0000000000048947 */ /* 0x001fea0003800000 */
[----:B------:R0:W5:Y:S02]  /*2d30*/  LDG.E.LTC128B.U16 R114, desc[UR38][R6.64+0x30] ;  /* 0x0000302606727981 */ /* 0x000164000c1e1520 */
.L_x_52:
[----:B------:R-:W-:Y:S05]  /*2d40*/  BSYNC B1 ;  /* 0x0000000000017941 */ /* 0x000fea0003800000 */
.L_x_51:
[----:B-----5:R-:W-:Y:S01]  /*2d50*/  HADD2.F32 R14, -RZ, R114.H0_H0 ;  /* 0x20000072ff0e7230 */ /* 0x020fe20000004100 */
[----:B------:R-:W-:Y:S01]  /*2d60*/  ISETP.GT.AND P1, PT, R4, 0x19, PT ;  /* 0x000000190400780c */ /* 0x000fe20003f24270 */
[----:B------:R-:W-:Y:S01]  /*2d70*/  @P0 IMAD.MOV.U32 R20, RZ, RZ, R102 ;  /* 0x000000ffff140224 */ /* 0x000fe200078e0066 */
[----:B------:R-:W-:Y:S01]  /*2d80*/  BSSY B1, `(.L_x_53) ;  /* 0x000000a000017945 */ /* 0x000fe20003800000 */
[----:B------:R-:W-:Y:S02]  /*2d90*/  @P0 IMAD.MOV.U32 R21, RZ, RZ, R103 ;  /* 0x000000ffff150224 */ /* 0x000fe400078e0067 */
[----:B------:R-:W-:-:S04]  /*2da0*/  FMUL R19, R14, R89 ;  /* 0x000000590e137220 */ /* 0x000fc80000400000 */
[----:B------:R-:W-:Y:S01]  /*2db0*/  FFMA R19, R68, R88, R19 ;  /* 0x0000005844137223 */ /* 0x000fe20000000013 */
[----:B------:R-:W-:-:S04]  /*2dc0*/  P2R R68, PR, RZ, 0x2 ;  /* 0x00000002ff447803 */ /* 0x000fc80000000000 */
[----:B------:R-:W-:-:S05]  /*2dd0*/  F2FP.F16.F32.PACK_AB R19, RZ, R19 ;  /* 0x00000013ff13723e */ /* 0x000fca00000000ff */
[----:B------:R0:W-:Y:S01]  /*2de0*/  @P0 STG.E.U16 desc[UR38][R20.64+0x30], R19 ;  /* 0x0000301314000986 */ /* 0x0001e2000c101526 */
[----:B------:R-:W-:-:S13]  /*2df0*/  ISETP.GT.AND P0, PT, R3, RZ, P1 ;  /* 0x000000ff0300720c */ /* 0x000fda0000f04270 */
[----:B0-----:R-:W-:Y:S05]  /*2e00*/  @!P0 BRA `(.L_x_54) ;  /* 0x0000000000048947 */ /* 0x001fea0003800000 */
[----:B------:R0:W5:Y:S02]  /*2e10*/  LDG.E.LTC128B.U16 R114, desc[UR38][R6.64+0x32] ;  /* 0x0000322606727981 */ /* 0x000164000c1e1520 */
.L_x_54:
[----:B------:R-:W-:Y:S05]  /*2e20*/  BSYNC B1 ;  /* 0x0000000000017941 */ /* 0x000fea0003800000 */
.L_x_53:
        /* <DEDUP_REMOVED lines=11> */
.L_x_56:
[----:B------:R-:W-:Y:S05]  /*2ee0*/  BSYNC B1 ;  /* 0x0000000000017941 */ /* 0x000fea0003800000 */
.L_x_55:
        /* <DEDUP_REMOVED lines=9> */
.L_x_58:
[----:B------:R-:W-:Y:S05]  /*2f80*/  BSYNC B1 ;  /* 0x0000000000017941 */ /* 0x000fea0003800000 */
.L_x_57:
        /* <DEDUP_REMOVED lines=11> */
.L_x_60:
[----:B------:R-:W-:Y:S05]  /*3040*/  BSYNC B1 ;  /* 0x0000000000017941 */ /* 0x000fea0003800000 */
.L_x_59:
[----:B-----5:R-:W-:Y:S01]  /*3050*/  HADD2.F32 R14, -RZ, R114.H0_H0 ;  /* 0x20000072ff0e7230 */ /* 0x020fe20000004100 */
[----:B------:R-:W-:Y:S01]  /*3060*/  ISETP.GT.AND P1, PT, R4, 0x21, PT ;  /* 0x000000210400780c */ /* 0x000fe20003f24270 */
[----:B------:R-:W-:Y:S01]  /*3070*/  @P0 IMAD.MOV.U32 R20, RZ, RZ, R102 ;  /* 0x000000ffff140224 */ /* 0x000fe200078e0066 */
[----:B------:R-:W-:Y:S01]  /*3080*/  BSSY B1, `(.L_x_61) ;  /* 0x000000a000017945 */ /* 0x000fe20003800000 */
[----:B------:R-:W-:Y:S02]  /*3090*/  @P0 IMAD.MOV.U32 R21, RZ, RZ, R103 ;  /* 0x000000ffff150224 */ /* 0x000fe400078e0067 */
        /* <DEDUP_REMOVED lines=8> */
.L_x_62:
[----:B------:R-:W-:Y:S05]  /*3120*/  BSYNC B1 ;  /* 0x0000000000017941 */ /* 0x000fea0003800000 */
.L_x_61:
        /* <DEDUP_REMOVED lines=11> */
.L_x_64:
[----:B------:R-:W-:Y:S05]  /*31e0*/  BSYNC B1 ;  /* 0x0000000000017941 */ /* 0x000fea0003800000 */
.L_x_63:
        /* <DEDUP_REMOVED lines=9> */
.L_x_66:
[----:B------:R-:W-:Y:S05]  /*3280*/  BSYNC B1 ;  /* 0x0000000000017941 */ /* 0x000fea0003800000 */
.L_x_65:
        /* <DEDUP_REMOVED lines=11> */
.L_x_68:
[----:B------:R-:W-:Y:S05]  /*3340*/  BSYNC B1 ;  /* 0x0000000000017941 */ /* 0x000fea0003800000 */
.L_x_67:
        /* <DEDUP_REMOVED lines=13> */
.L_x_70:
[----:B------:R-:W-:Y:S05]  /*3420*/  BSYNC B1 ;  /* 0x0000000000017941 */ /* 0x000fea0003800000 */
.L_x_69:
        /* <DEDUP_REMOVED lines=11> */
.L_x_72:
[----:B------:R-:W-:Y:S05]  /*34e0*/  BSYNC B1 ;  /* 0x0000000000017941 */ /* 0x000fea0003800000 */
.L_x_71:
        /* <DEDUP_REMOVED lines=9> */
.L_x_74:
[----:B------:R-:W-:Y:S05]  /*3580*/  BSYNC B1 ;  /* 0x0000000000017941 */ /* 0x000fea0003800000 */
.L_x_73:
[----:B-----5:R-:W-:Y:S01]  /*3590*/  HADD2.F32 R14, -RZ, R114.H0_H0 ;  /* 0x20000072ff0e7230 */ /* 0x020fe20000004100 */
[----:B------:R-:W-:Y:S01]  /*35a0*/  ISETP.GT.AND P3, PT, R4, 0x30, PT ;  /* 0x000000300400780c */ /* 0x000fe20003f64270 */
[----:B------:R-:W-:Y:S03]  /*35b0*/  BSSY B1, `(.L_x_75) ;  /* 0x0000008000017945 */ /* 0x000fe60003800000 */
[----:B------:R-:W-:-:S04]  /*35c0*/  FMUL R14, R14, R89 ;  /* 0x000000590e0e7220 */ /* 0x000fc80000400000 */
[----:B------:R-:W-:-:S05]  /*35d0*/  FFMA R14, R79, R88, R14 ;  /* 0x000000584f0e7223 */ /* 0x000fca000000000e */
[----:B------:R-:W-:-:S05]  /*35e0*/  F2FP.F16.F32.PACK_AB R14, RZ, R14 ;  /* 0x0000000eff0e723e */ /* 0x000fca00000000ff */
[----:B------:R0:W-:Y:S01]  /*35f0*/  @P0 STG.E.U16 desc[UR38][R58.64+0x52], R14 ;  /* 0x0000520e3a000986 */ /* 0x0001e2000c101526 */
[----:B------:R-:W-:-:S13]  /*3600*/  ISETP.GT.AND P0, PT, R3, RZ, P3 ;  /* 0x000000ff0300720c */ /* 0x000fda0001f04270 */
[----:B0-----:R-:W-:Y:S05]  /*3610*/  @!P0 BRA `(.L_x_76) ;  /* 0x0000000000048947 */ /* 0x001fea0003800000 */
[----:B------:R0:W5:Y:S02]  /*3620*/  LDG.E.LTC128B.U16 R114, desc[UR38][R6.64+0x60] ;  /* 0x0000602606727981 */ /* 0x000164000c1e1520 */
.L_x_76:
[----:B------:R-:W-:Y:S05]  /*3630*/  BSYNC B1 ;  /* 0x0000000000017941 */ /* 0x000fea0003800000 */
.L_x_75:
[----:B-----5:R-:W-:Y:S01]  /*3640*/  HADD2.F32 R14, -RZ, R114.H0_H0 ;  /* 0x20000072ff0e7230 */ /* 0x020fe20000004100 */
[----:B------:R-:W-:Y:S01]  /*3650*/  ISETP.GT.AND P2, PT, R4, 0x31, PT ;  /* 0x000000310400780c */ /* 0x000fe20003f44270 */
[----:B------:R-:W-:Y:S01]  /*3660*/  @P0 IMAD.MOV.U32 R20, RZ, RZ, R102 ;  /* 0x000000ffff140224 */ /* 0x000fe200078e0066 */
[----:B------:R-:W-:Y:S01]  /*3670*/  BSSY B1, `(.L_x_77) ;  /* 0x0000009000017945 */ /* 0x000fe20003800000 */
[----:B------:R-:W-:Y:S02]  /*3680*/  @P0 IMAD.MOV.U32 R21, RZ, RZ, R103 ;  /* 0x000000ffff150224 */ /* 0x000fe400078e0067 */
[----:B------:R-:W-:-:S04]  /*3690*/  FMUL R19, R14, R89 ;  /* 0x000000590e137220 */ /* 0x000fc80000400000 */
[----:B------:R-:W-:-:S05]  /*36a0*/  FFMA R19, R80, R88, R19 ;  /* 0x0000005850137223 */ /* 0x000fca0000000013 */
[----:B------:R-:W-:-:S05]  /*36b0*/  F2FP.F16.F32.PACK_AB R19, RZ, R19 ;  /* 0x00000013ff13723e */ /* 0x000fca00000000ff */
[----:B------:R0:W-:Y:S01]  /*36c0*/  @P0 STG.E.U16 desc[UR38][R20.64+0x60], R19 ;  /* 0x0000601314000986 */ /* 0x0001e2000c101526 */
[----:B------:R-:W-:-:S13]  /*36d0*/  ISETP.GT.AND P0, PT, R3, RZ, P2 ;  /* 0x000000ff0300720c */ /* 0x000fda0001704270 */
[----:B0-----:R-:W-:Y:S05]  /*36e0*/  @!P0 BRA `(.L_x_78) ;  /* 0x0000000000048947 */ /* 0x001fea0003800000 */
[----:B------:R0:W5:Y:S02]  /*36f0*/  LDG.E.LTC128B.U16 R114, desc[UR38][R6.64+0x62] ;  /* 0x0000622606727981 */ /* 0x000164000c1e1520 */
.L_x_78:
[----:B------:R-:W-:Y:S05]  /*3700*/  BSYNC B1 ;  /* 0x0000000000017941 */ /* 0x000fea0003800000 */
.L_x_77:
        /* <DEDUP_REMOVED lines=11> */
.L_x_80:
[----:B------:R-:W-:Y:S05]  /*37c0*/  BSYNC B1 ;  /* 0x0000000000017941 */ /* 0x000fea0003800000 */
.L_x_79:
        /* <DEDUP_REMOVED lines=9> */
.L_x_82:
[----:B------:R-:W-:Y:S05]  /*3860*/  BSYNC B1 ;  /* 0x0000000000017941 */ /* 0x000fea0003800000 */
.L_x_81:
        /* <DEDUP_REMOVED lines=10> */
.L_x_84:
[----:B------:R-:W-:Y:S05]  /*3910*/  BSYNC B1 ;  /* 0x0000000000017941 */ /* 0x000fea0003800000 */
.L_x_83:
        /* <DEDUP_REMOVED lines=8> */
[----:B------:R-:W-:-:S05]  /*39a0*/  IADD3 R20, P0, R15, R108, RZ ;  /* 0x0000006c0f147210 */ /* 0x000fca0007f1e0ff */
[----:B------:R-:W-:Y:S01]  /*39b0*/  IMAD.X R21, R5, 0x1, R109, P0 ;  /* 0x0000000105157824 */ /* 0x000fe200000e066d */
[----:B------:R-:W-:-:S05]  /*39c0*/  IADD3 R64, P0, R15, R108, RZ ;  /* 0x0000006c0f407210 */ /* 0x000fca0007f1e0ff */
[----:B------:R-:W-:Y:S01]  /*39d0*/  IMAD.X R65, R5, 0x1, R109, P0 ;  /* 0x0000000105417824 */ /* 0x000fe200000e066d */
[----:B------:R-:W-:-:S05]  /*39e0*/  IADD3 R14, P0, R15, R102, RZ ;  /* 0x000000660f0e7210 */ /* 0x000fca0007f1e0ff */
[----:B------:R-:W-:Y:S01]  /*39f0*/  IMAD.X R15, R5, 0x1, R103, P0 ;  /* 0x00000001050f7824 */ /* 0x000fe200000e0667 */
[----:B------:R-:W-:-:S04]  /*3a00*/  ISETP.GT.AND P0, PT, R4, 0x39, PT ;  /* 0x000000390400780c */ /* 0x000fc80003f04270 */
[----:B------:R-:W-:-:S13]  /*3a10*/  ISETP.GT.AND P4, PT, R3, RZ, P0 ;  /* 0x000000ff0300720c */ /* 0x000fda0000784270 */
[----:B0-----:R-:W-:Y:S05]  /*3a20*/  @!P4 BRA `(.L_x_86) ;  /* 0x000000000004c947 */ /* 0x001fea0003800000 */
[----:B------:R0:W5:Y:S02]  /*3a30*/  LDG.E.LTC128B.U16 R114, desc[UR38][R6.64+0x72] ;  /* 0x0000722606727981 */ /* 0x000164000c1e1520 */
.L_x_86:
[----:B------:R-:W-:Y:S05]  /*3a40*/  BSYNC B1 ;  /* 0x0000000000017941 */ /* 0x000fea0003800000 */
.L_x_85:
        /* <DEDUP_REMOVED lines=9> */
.L_x_88:
[----:B------:R-:W-:Y:S05]  /*3ae0*/  BSYNC B1 ;  /* 0x0000000000017941 */ /* 0x000fea0003800000 */
.L_x_87:
        /* <DEDUP_REMOVED lines=9> */
.L_x_90:
[----:B------:R-:W-:Y:S05]  /*3b80*/  BSYNC B1 ;  /* 0x0000000000017941 */ /* 0x000fea0003800000 */
.L_x_89:
[----:B-----5:R-:W-:-:S05]  /*3b90*/  HADD2.F32 R4, -RZ, R114.H0_H0 ;  /* 0x20000072ff047230 */ /* 0x020fca0000004100 */
[----:B------:R-:W-:-:S04]  /*3ba0*/  FMUL R4, R4, R89 ;  /* 0x0000005904047220 */ /* 0x000fc80000400000 */
[----:B------:R-:W-:-:S05]  /*3bb0*/  FFMA R4, R87, R88, R4 ;  /* 0x0000005857047223 */ /* 0x000fca0000000004 */
[----:B------:R-:W-:-:S04]  /*3bc0*/  F2FP.F16.F32.PACK_AB R4, RZ, R4 ;  /* 0x00000004ff04723e */ /* 0x000fc800000000ff */
[----:B-1-34-:R-:W-:-:S05]  /*3bd0*/  PRMT R6, R4, 0x7610, R6 ;  /* 0x0000761004067816 */ /* 0x01afca0000000006 */
[----:B------:R1:W-:Y:S01]  /*3be0*/  @P4 STG.E.U16 desc[UR38][R58.64+0x72], R6 ;  /* 0x000072063a004986 */ /* 0x0003e2000c101526 */
[----:B------:R-:W-:-:S13]  /*3bf0*/  ISETP.GT.AND P4, PT, R3, 0x80, P6 ;  /* 0x000000800300780c */ /* 0x000fda0003784270 */
[----:B------:R-:W3:Y:S01]  /*3c00*/  @P4 LDG.E.LTC128B.U16 R114, desc[UR38][R62.64] ;  /* 0x000000263e724981 */ /* 0x000ee2000c1e1520 */
[----:B------:R-:W-:Y:S01]  /*3c10*/  BSSY B1, `(.L_x_91) ;  /* 0x000000a000017945 */ /* 0x000fe20003800000 */
[----:B---3--:R-:W-:-:S05]  /*3c20*/  HADD2.F32 R4, -RZ, R114.H0_H0 ;  /* 0x20000072ff047230 */ /* 0x008fca0000004100 */
[----:B------:R-:W-:-:S04]  /*3c30*/  FMUL R5, R4, R89 ;  /* 0x0000005904057220 */ /* 0x000fc80000400000 */
[----:B------:R-:W-:-:S05]  /*3c40*/  FFMA R5, R24, R88, R5 ;  /* 0x0000005818057223 */ /* 0x000fca0000000005 */
[----:B------:R-:W-:-:S05]  /*3c50*/  F2FP.F16.F32.PACK_AB R5, RZ, R5 ;  /* 0x00000005ff05723e */ /* 0x000fca00000000ff */
[----:B------:R1:W-:Y:S01]  /*3c60*/  @P4 STG.E.U16 desc[UR38][R14.64], R5 ;  /* 0x000000050e004986 */ /* 0x0003e2000c101526 */
[----:B------:R-:W-:-:S04]  /*3c70*/  ISETP.NE.AND P4, PT, R116, RZ, PT ;  /* 0x000000ff7400720c */ /* 0x000fc80003f85270 */
[----:B------:R-:W-:-:S13]  /*3c80*/  ISETP.GT.AND P4, PT, R3, 0x80, P4 ;  /* 0x000000800300780c */ /* 0x000fda0002784270 */
[----:B-1----:R-:W-:Y:S05]  /*3c90*/  @!P4 BRA `(.L_x_92) ;  /* 0x000000000004c947 */ /* 0x002fea0003800000 */
[----:B------:R1:W5:Y:S02]  /*3ca0*/  LDG.E.LTC128B.U16 R114, desc[UR38][R60.64+0x2] ;  /* 0x000002263c727981 */ /* 0x000364000c1e1520 */
.L_x_92:
[----:B------:R-:W-:Y:S05]  /*3cb0*/  BSYNC B1 ;  /* 0x0000000000017941 */ /* 0x000fea0003800000 */
.L_x_91:
[----:B-----5:R-:W-:Y:S01]  /*3cc0*/  HADD2.F32 R4, -RZ, R114.H0_H0 ;  /* 0x20000072ff047230 */ /* 0x020fe20000004100 */
[----:B------:R-:W-:Y:S01]  /*3cd0*/  ISETP.GT.AND P6, PT, R3, 0x88, P6 ;  /* 0x000000880300780c */ /* 0x000fe200037c4270 */
[----:B------:R-:W-:Y:S01]  /*3ce0*/  @P4 IMAD.MOV.U32 R5, RZ, RZ, R15 ;  /* 0x000000ffff054224 */ /* 0x000fe200078e000f */
[----:B------:R-:W-:Y:S02]  /*3cf0*/  BSSY B1, `(.L_x_93) ;  /* 0x0000009000017945 */ /* 0x000fe40003800000 */
[----:B------:R-:W-:-:S04]  /*3d00*/  FMUL R4, R4, R89 ;  /* 0x0000005904047220 */ /* 0x000fc80000400000 */
[----:B------:R-:W-:-:S05]  /*3d10*/  FFMA R4, R25, R88, R4 ;  /* 0x0000005819047223 */ /* 0x000fca0000000004 */
[----:B------:R-:W-:-:S04]  /*3d20*/  F2FP.F16.F32.PACK_AB R4, RZ, R4 ;  /* 0x00000004ff04723e */ /* 0x000fc800000000ff */
[----:B------:R-:W-:Y:S01]  /*3d30*/  PRMT R6, R4, 0x7610, R6 ;  /* 0x0000761004067816 */ /* 0x000fe20000000006 */
[----:B------:R-:W-:-:S05]  /*3d40*/  @P4 IMAD.MOV.U32 R4, RZ, RZ, R14 ;  /* 0x000000ffff044224 */ /* 0x000fca00078e000e */
[----:B------:R3:W-:Y:S01]  /*3d50*/  @P4 STG.E.U16 desc[UR38][R4.64+0x2], R6 ;  /* 0x0000020604004986 */ /* 0x0007e2000c101526 */
[----:B------:R-:W-:Y:S05]  /*3d60*/  @!P6 BRA `(.L_x_94) ;  /* 0x000000000004e947 */ /* 0x000fea0003800000 */
[----:B------:R4:W5:Y:S02]  /*3d70*/  LDG.E.LTC128B.U16 R114, desc[UR38][R8.64] ;  /* 0x0000002608727981 */ /* 0x000964000c1e1520 */
.L_x_94:
[----:B------:R-:W-:Y:S05]  /*3d80*/  BSYNC B1 ;  /* 0x0000000000017941 */ /* 0x000fea0003800000 */
.L_x_93:
[----:B---3-5:R-:W-:Y:S01]  /*3d90*/  HADD2.F32 R4, -RZ, R114.H0_H0 ;  /* 0x20000072ff047230 */ /* 0x028fe20000004100 */
[----:B------:R-:W-:Y:S01]  /*3da0*/  ISETP.NE.AND P4, PT, R116, RZ, PT ;  /* 0x000000ff7400720c */ /* 0x000fe20003f85270 */
[----:B------:R-:W-:Y:S03]  /*3db0*/  BSSY B1, `(.L_x_95) ;  /* 0x0000008000017945 */ /* 0x000fe60003800000 */
[----:B------:R-:W-:Y:S01]  /*3dc0*/  FMUL R5, R4, R89 ;  /* 0x0000005904057220 */ /* 0x000fe20000400000 */
[----:B------:R-:W-:-:S03]  /*3dd0*/  ISETP.GT.AND P4, PT, R3, 0x88, P4 ;  /* 0x000000880300780c */ /* 0x000fc60002784270 */
[----:B------:R-:W-:-:S05]  /*3de0*/  FFMA R5, R26, R88, R5 ;  /* 0x000000581a057223 */ /* 0x000fca0000000005 */
[----:B------:R-:W-:-:S05]  /*3df0*/  F2FP.F16.F32.PACK_AB R5, RZ, R5 ;  /* 0x00000005ff05723e */ /* 0x000fca00000000ff */
[----:B------:R3:W-:Y:S01]  /*3e00*/  @P6 STG.E.U16 desc[UR38][R20.64], R5 ;  /* 0x0000000514006986 */ /* 0x0007e2000c101526 */
[----:B------:R-:W-:Y:S05]  /*3e10*/  @!P4 BRA `(.L_x_96) ;  /* 0x000000000004c947 */ /* 0x000fea0003800000 */
[----:B------:R0:W5:Y:S02]  /*3e20*/  LDG.E.LTC128B.U16 R114, desc[UR38][R12.64+0x2] ;  /* 0x000002260c727981 */ /* 0x000164000c1e1520 */
.L_x_96:
[----:B------:R-:W-:Y:S05]  /*3e30*/  BSYNC B1 ;  /* 0x0000000000017941 */ /* 0x000fea0003800000 */
.L_x_95:
[----:B-----5:R-:W-:Y:S01]  /*3e40*/  HADD2.F32 R4, -RZ, R114.H0_H0 ;  /* 0x20000072ff047230 */ /* 0x020fe20000004100 */
[----:B------:R-:W-:Y:S01]  /*3e50*/  ISETP.NE.AND P6, PT, R115, RZ, PT ;  /* 0x000000ff7300720c */ /* 0x000fe20003fc5270 */
[----:B------:R-:W-:Y:S03]  /*3e60*/  BSSY B1, `(.L_x_97) ;  /* 0x0000008000017945 */ /* 0x000fe60003800000 */
[----:B------:R-:W-:-:S04]  /*3e70*/  FMUL R4, R4, R89 ;  /* 0x0000005904047220 */ /* 0x000fc80000400000 */
[----:B------:R-:W-:-:S05]  /*3e80*/  FFMA R4, R27, R88, R4 ;  /* 0x000000581b047223 */ /* 0x000fca0000000004 */
[----:B------:R-:W-:-:S05]  /*3e90*/  F2FP.F16.F32.PACK_AB R4, RZ, R4 ;  /* 0x00000004ff04723e */ /* 0x000fca00000000ff */
[----:B------:R0:W-:Y:S01]  /*3ea0*/  @P4 STG.E.U16 desc[UR38][R64.64+0x2], R4 ;  /* 0x0000020440004986 */ /* 0x0001e2000c101526 */
[----:B------:R-:W-:-:S13]  /*3eb0*/  ISETP.GT.AND P4, PT, R3, 0x80, P6 ;  /* 0x000000800300780c */ /* 0x000fda0003784270 */
[----:B0-----:R-:W-:Y:S05]  /*3ec0*/  @!P4 BRA `(.L_x_98) ;  /* 0x000000000004c947 */ /* 0x001fea0003800000 */
[----:B------:R0:W5:Y:S02]  /*3ed0*/  LDG.E.LTC128B.U16 R114, desc[UR38][R60.64+0x10] ;  /* 0x000010263c727981 */ /* 0x000164000c1e1520 */
.L_x_98:
[----:B------:R-:W-:Y:S05]  /*3ee0*/  BSYNC B1 ;  /* 0x0000000000017941 */ /* 0x000fea0003800000 */
.L_x_97:
[----:B-----5:R-:W-:Y:S01]  /*3ef0*/  HADD2.F32 R4, -RZ, R114.H0_H0 ;  /* 0x20000072ff047230 */ /* 0x020fe20000004100 */
[----:B------:R-:W-:Y:S01]  /*3f00*/  ISETP.NE.AND P6, PT, R117, RZ, PT ;  /* 0x000000ff7500720c */ /* 0x000fe20003fc5270 */
[----:B------:R-:W-:Y:S03]  /*3f10*/  BSSY B1, `(.L_x_99) ;  /* 0x000000b000017945 */ /* 0x000fe60003800000 */
[----:B---3--:R-:W-:Y:S01]  /*3f20*/  FMUL R5, R4, R89 ;  /* 0x0000005904057220 */ /* 0x008fe20000400000 */
[----:B------:R-:W-:-:S03]  /*3f30*/  @P4 IMAD.MOV.U32 R4, RZ, RZ, R14 ;  /* 0x000000ffff044224 */ /* 0x000fc600078e000e */
[----:B------:R-:W-:-:S05]  /*3f40*/  FFMA R5, R28, R88, R5 ;  /* 0x000000581c057223 */ /* 0x000fca0000000005 */
[----:B------:R-:W-:-:S04]  /*3f50*/  F2FP.F16.F32.PACK_AB R5, RZ, R5 ;  /* 0x00000005ff05723e */ /* 0x000fc800000000ff */
[----:B------:R-:W-:Y:S01]  /*3f60*/  PRMT R6, R5, 0x7610, R6 ;  /* 0x0000761005067816 */ /* 0x000fe20000000006 */
[----:B------:R-:W-:-:S05]  /*3f70*/  @P4 IMAD.MOV.U32 R5, RZ, RZ, R15 ;  /* 0x000000ffff054224 */ /* 0x000fca00078e000f */
[----:B------:R3:W-:Y:S01]  /*3f80*/  @P4 STG.E.U16 desc[UR38][R4.64+0x10], R6 ;  /* 0x0000100604004986 */ /* 0x0007e2000c101526 */
[----:B------:R-:W-:-:S13]  /*3f90*/  ISETP.GT.AND P4, PT, R3, 0x80, P6 ;  /* 0x000000800300780c */ /* 0x000fda0003784270 */
[----:B---3--:R-:W-:Y:S05]  /*3fa0*/  @!P4 BRA `(.L_x_100) ;  /* 0x000000000004c947 */ /* 0x008fea0003800000 */
[----:B------:R3:W5:Y:S02]  /*3fb0*/  LDG.E.LTC128B.U16 R114, desc[UR38][R60.64+0x12] ;  /* 0x000012263c727981 */ /* 0x000764000c1e1520 */
.L_x_100:
[----:B------:R-:W-:Y:S05]  /*3fc0*/  BSYNC B1 ;  /* 0x0000000000017941 */ /* 0x000fea0003800000 */
.L_x_99:
[----:B-----5:R-:W-:Y:S01]  /*3fd0*/  HADD2.F32 R4, -RZ, R114.H0_H0 ;  /* 0x20000072ff047230 */ /* 0x020fe20000004100 */
[----:B------:R-:W-:Y:S01]  /*3fe0*/  BSSY B1, `(.L_x_101) ;  /* 0x000000c000017945 */ /* 0x000fe20003800000 */
[----:B------:R-:W-:-:S03]  /*3ff0*/  @P4 IMAD.MOV.U32 R5, RZ, RZ, R15 ;  /* 0x000000ffff054224 */ /* 0x000fc600078e000f */
[----:B------:R-:W-:-:S04]  /*4000*/  FMUL R4, R4, R89 ;  /* 0x0000005904047220 */ /* 0x000fc80000400000 */
[----:B------:R-:W-:-:S05]  /*4010*/  FFMA R4, R29, R88, R4 ;  /* 0x000000581d047223 */ /* 0x000fca0000000004 */
[----:B------:R-:W-:-:S04]  /*4020*/  F2FP.F16.F32.PACK_AB R4, RZ, R4 ;  /* 0x00000004ff04723e */ /* 0x000fc800000000ff */
[----:B------:R-:W-:Y:S01]  /*4030*/  PRMT R6, R4, 0x7610, R6 ;  /* 0x0000761004067816 */ /* 0x000fe20000000006 */
[----:B------:R-:W-:-:S05]  /*4040*/  @P4 IMAD.MOV.U32 R4, RZ, RZ, R14 ;  /* 0x000000ffff044224 */ /* 0x000fca00078e000e */
[----:B------:R0:W-:Y:S01]  /*4050*/  @P4 STG.E.U16 desc[UR38][R4.64+0x12], R6 ;  /* 0x0000120604004986 */ /* 0x0001e2000c101526 */
[----:B------:R-:W-:-:S04]  /*4060*/  ISETP.NE.AND P4, PT, R115, RZ, PT ;  /* 0x000000ff7300720c */ /* 0x000fc80003f85270 */
[----:B------:R-:W-:-:S13]  /*4070*/  ISETP.GT.AND P4, PT, R3, 0x88, P4 ;  /* 0x000000880300780c */ /* 0x000fda0002784270 */
[----:B0-----:R-:W-:Y:S05]  /*4080*/  @!P4 BRA `(.L_x_102) ;  /* 0x000000000004c947 */ /* 0x001fea0003800000 */
[----:B------:R0:W5:Y:S02]  /*4090*/  LDG.E.LTC128B.U16 R114, desc[UR38][R12.64+0x10] ;  /* 0x000010260c727981 */ /* 0x000164000c1e1520 */
.L_x_102:
[----:B------:R-:W-:Y:S05]  /*40a0*/  BSYNC B1 ;  /* 0x0000000000017941 */ /* 0x000fea0003800000 */
.L_x_101:
        /* <DEDUP_REMOVED lines=9> */
.L_x_104:
[----:B------:R-:W-:Y:S05]  /*4140*/  BSYNC B1 ;  /* 0x0000000000017941 */ /* 0x000fea0003800000 */
.L_x_103:
[----:B-----5:R-:W-:Y:S01]  /*4150*/  HADD2.F32 R4, -RZ, R114.H0_H0 ;  /* 0x20000072ff047230 */ /* 0x020fe20000004100 */
[----:B------:R-:W-:Y:S01]  /*4160*/  ISETP.NE.AND P6, PT, R118, RZ, PT ;  /* 0x000000ff7600720c */ /* 0x000fe20003fc5270 */
        /* <DEDUP_REMOVED lines=8> */
[----:B------:R-:W-:-:S13]  /*41f0*/  ISETP.GT.AND P4, PT, R3, 0x80, P6 ;  /* 0x000000800300780c */ /* 0x000fda0003784270 */
[----:B0-----:R-:W-:Y:S05]  /*4200*/  @!P4 BRA `(.L_x_106) ;  /* 0x000000000004c947 */ /* 0x001fea0003800000 */
[----:B------:R0:W5:Y:S02]  /*4210*/  LDG.E.LTC128B.U16 R114, desc[UR38][R60.64+0x20] ;  /* 0x000020263c727981 */ /* 0x000164000c1e1520 */
.L_x_106:
[----:B------:R-:W-:Y:S05]  /*4220*/  BSYNC B1 ;  /* 0x0000000000017941 */ /* 0x000fea0003800000 */
.L_x_105:
[----:B-----5:R-:W-:Y:S01]  /*4230*/  HADD2.F32 R4, -RZ, R114.H0_H0 ;  /* 0x20000072ff047230 */ /* 0x020fe20000004100 */
[----:B------:R-:W-:Y:S01]  /*4240*/  ISETP.NE.AND P6, PT, R100, RZ, PT ;  /* 0x000000ff6400720c */ /* 0x000fe20003fc5270 */
[----:B------:R-:W-:Y:S03]  /*4250*/  BSSY B1, `(.L_x_107) ;  /* 0x000000b000017945 */ /* 0x000fe60003800000 */
[----:B------:R-:W-:Y:S01]  /*4260*/  FMUL R5, R4, R89 ;  /* 0x0000005904057220 */ /* 0x000fe20000400000 */
[----:B------:R-:W-:-:S03]  /*4270*/  @P4 IMAD.MOV.U32 R4, RZ, RZ, R14 ;  /* 0x000000ffff044224 */ /* 0x000fc600078e000e */
        /* <DEDUP_REMOVED lines=8> */
.L_x_108:
[----:B------:R-:W-:Y:S05]  /*4300*/  BSYNC B1 ;  /* 0x0000000000017941 */ /* 0x000fea0003800000 */
.L_x_107:
        /* <DEDUP_REMOVED lines=13> */
.L_x_110:
[----:B------:R-:W-:Y:S05]  /*43e0*/  BSYNC B1 ;  /* 0x0000000000017941 */ /* 0x000fea0003800000 */
.L_x_109:
[----:B-----5:R-:W-:Y:S01]  /*43f0*/  HADD2.F32 R4, -RZ, R114.H0_H0 ;  /* 0x20000072ff047230 */ /* 0x020fe20000004100 */
[----:B------:R-:W-:Y:S04]  /*4400*/  BSSY B1, `(.L_x_111) ;  /* 0x000000b000017945 */ /* 0x000fe80003800000 */
        /* <DEDUP_REMOVED lines=10> */
.L_x_112:
[----:B------:R-:W-:Y:S05]  /*44b0*/  BSYNC B1 ;  /* 0x0000000000017941 */ /* 0x000fea0003800000 */
.L_x_111:
        /* <DEDUP_REMOVED lines=13> */
.L_x_114:
[----:B------:R-:W-:Y:S05]  /*4590*/  BSYNC B1 ;  /* 0x0000000000017941 */ /* 0x000fea0003800000 */
.L_x_113:
        /* <DEDUP_REMOVED lines=13> */
.L_x_116:
[----:B------:R-:W-:Y:S05]  /*4670*/  BSYNC B1 ;  /* 0x0000000000017941 */ /* 0x000fea0003800000 */
.L_x_115:
        /* <DEDUP_REMOVED lines=13> */
.L_x_118:
[----:B------:R-:W-:Y:S05]  /*4750*/  BSYNC B1 ;  /* 0x0000000000017941 */ /* 0x000fea0003800000 */
.L_x_117:
        /* <DEDUP_REMOVED lines=12> */
.L_x_120:
[----:B------:R-:W-:Y:S05]  /*4820*/  BSYNC B1 ;  /* 0x0000000000017941 */ /* 0x000fea0003800000 */
.L_x_119:
        /* <DEDUP_REMOVED lines=13> */
.L_x_122:
[----:B------:R-:W-:Y:S05]  /*4900*/  BSYNC B1 ;  /* 0x0000000000017941 */ /* 0x000fea0003800000 */
.L_x_121:
        /* <DEDUP_REMOVED lines=13> */
.L_x_124:
[----:B------:R-:W-:Y:S05]  /*49e0*/  BSYNC B1 ;  /* 0x0000000000017941 */ /* 0x000fea0003800000 */
.L_x_123:
        /* <DEDUP_REMOVED lines=13> */
.L_x_126:
[----:B------:R-:W-:Y:S05]  /*4ac0*/  BSYNC B1 ;  /* 0x0000000000017941 */ /* 0x000fea0003800000 */
.L_x_125:
        /* <DEDUP_REMOVED lines=12> */
.L_x_128:
[----:B------:R-:W-:Y:S05]  /*4b90*/  BSYNC B1 ;  /* 0x0000000000017941 */ /* 0x000fea0003800000 */
.L_x_127:
        /* <DEDUP_REMOVED lines=13> */
.L_x_130:
[----:B------:R-:W-:Y:S05]  /*4c70*/  BSYNC B1 ;  /* 0x0000000000017941 */ /* 0x000fea0003800000 */
.L_x_129:
        /* <DEDUP_REMOVED lines=12> */
.L_x_132:
[----:B------:R-:W-:Y:S05]  /*4d40*/  BSYNC B1 ;  /* 0x0000000000017941 */ /* 0x000fea0003800000 */
.L_x_131:
        /* <DEDUP_REMOVED lines=12> */
.L_x_134:
[----:B------:R-:W-:Y:S05]  /*4e10*/  BSYNC B1 ;  /* 0x0000000000017941 */ /* 0x000fea0003800000 */
.L_x_133:
[----:B-----5:R-:W-:Y:S01]  /*4e20*/  HADD2.F32 R4, -RZ, R114.H0_H0 ;  /* 0x20000072ff047230 */ /* 0x020fe20000004100 */
[----:B------:R-:W-:Y:S01]  /*4e30*/  ISETP.GT.AND P5, PT, R3, 0x88, P5 ;  /* 0x000000880300780c */ /* 0x000fe20002fa4270 */
        /* <DEDUP_REMOVED lines=8> */
[----:B------:R-:W-:Y:S05]  /*4ec0*/  @!P5 BRA `(.L_x_136) ;  /* 0x000000000004d947 */ /* 0x000fea0003800000 */
[----:B------:R0:W5:Y:S02]  /*4ed0*/  LDG.E.LTC128B.U16 R114, desc[UR38][R12.64+0x52] ;  /* 0x000052260c727981 */ /* 0x000164000c1e1520 */
.L_x_136:
[----:B------:R-:W-:Y:S05]  /*4ee0*/  BSYNC B1 ;  /* 0x0000000000017941 */ /* 0x000fea0003800000 */
.L_x_135:
[----:B0----5:R-:W-:Y:S01]  /*4ef0*/  HADD2.F32 R4, -RZ, R114.H0_H0 ;  /* 0x20000072ff047230 */ /* 0x021fe20000004100 */
        /* <DEDUP_REMOVED lines=11> */
.L_x_138:
[----:B------:R-:W-:Y:S05]  /*4fb0*/  BSYNC B1 ;  /* 0x0000000000017941 */ /* 0x000fea0003800000 */
.L_x_137:
[----:B0----5:R-:W-:Y:S01]  /*4fc0*/  HADD2.F32 R4, -RZ, R114.H0_H0 ;  /* 0x20000072ff047230 */ /* 0x021fe20000004100 */
        /* <DEDUP_REMOVED lines=11> */
.L_x_140:
[----:B------:R-:W-:Y:S05]  /*5080*/  BSYNC B1 ;  /* 0x0000000000017941 */ /* 0x000fea0003800000 */
.L_x_139:
        /* <DEDUP_REMOVED lines=12> */
.L_x_142:
[----:B------:R-:W-:Y:S05]  /*5150*/  BSYNC B1 ;  /* 0x0000000000017941 */ /* 0x000fea0003800000 */
.L_x_141:
        /* <DEDUP_REMOVED lines=12> */
.L_x_144:
[----:B------:R-:W-:Y:S05]  /*5220*/  BSYNC B1 ;  /* 0x0000000000017941 */ /* 0x000fea0003800000 */
.L_x_143:
        /* <DEDUP_REMOVED lines=12> */
.L_x_146:
[----:B------:R-:W-:Y:S05]  /*52f0*/  BSYNC B1 ;  /* 0x0000000000017941 */ /* 0x000fea0003800000 */
.L_x_145:
        /* <DEDUP_REMOVED lines=12> */
.L_x_148:
[----:B------:R-:W-:Y:S05]  /*53c0*/  BSYNC B1 ;  /* 0x0000000000017941 */ /* 0x000fea0003800000 */
.L_x_147:
        /* <DEDUP_REMOVED lines=9> */
.L_x_150:
[----:B------:R-:W-:Y:S05]  /*5460*/  BSYNC B1 ;  /* 0x0000000000017941 */ /* 0x000fea0003800000 */
.L_x_149:
        /* <DEDUP_REMOVED lines=12> */
.L_x_152:
[----:B------:R-:W-:Y:S05]  /*5530*/  BSYNC B1 ;  /* 0x0000000000017941 */ /* 0x000fea0003800000 */
.L_x_151:
[----:B------:R-:W-:Y:S05]  /*5540*/  @!P0 BRA `(.L_x_153) ;  /* 0x0000001400848947 */ /* 0x000fea0003800000 */
[----:B-----5:R-:W-:-:S05]  /*5550*/  HADD2.F32 R114, -RZ, R114.H0_H0 ;  /* 0x20000072ff727230 */ /* 0x020fca0000004100 */
[----:B------:R-:W-:-:S04]  /*5560*/  FMUL R114, R114, R89 ;  /* 0x0000005972727220 */ /* 0x000fc80000400000 */
[----:B------:R-:W-:-:S05]  /*5570*/  FFMA R114, R55, R88, R114 ;  /* 0x0000005837727223 */ /* 0x000fca0000000072 */
[----:B------:R-:W-:-:S05]  /*5580*/  F2FP.F16.F32.PACK_AB R114, RZ, R114 ;  /* 0x00000072ff72723e */ /* 0x000fca00000000ff */
[----:B------:R0:W-:Y:S01]  /*5590*/  STG.E.U16 desc[UR38][R10.64+0x72], R114 ;  /* 0x000072720a007986 */ /* 0x0001e2000c101526 */
[----:B------:R-:W-:Y:S05]  /*55a0*/  BRA `(.L_x_153) ;  /* 0x00000014006c7947 */ /* 0x000fea0003800000 */
.L_x_30:
[----:B------:R-:W-:Y:S01]  /*55b0*/  ULDC.64 UR4, c[0x0][0x5c0] ;  /* 0x0001700000047ab9 */ /* 0x000fe20000000a00 */
[-C--:B------:R-:W-:Y:S01]  /*55c0*/  FMUL R56, R56, R88.reuse ;  /* 0x0000005838387220 */ /* 0x080fe20000400000 */
[----:B------:R-:W-:Y:S01]  /*55d0*/  LEA R10, P1, R110, UR4, 0x1 ;  /* 0x000000046e0a7c11 */ /* 0x000fe2000f8208ff */
[----:B------:R-:W-:Y:S01]  /*55e0*/  IMAD.SHL.U32 R7, R94, 0x2, RZ ;  /* 0x000000025e077824 */ /* 0x000fe200078e00ff */
[----:B------:R-:W-:Y:S01]  /*55f0*/  ISETP.GT.AND P3, PT, R4, 0x1, PT ;  /* 0x000000010400780c */ /* 0x000fe20003f64270 */
[----:B------:R-:W-:Y:S01]  /*5600*/  FMUL R57, R57, R88 ;  /* 0x0000005839397220 */ /* 0x000fe20000400000 */
[----:B------:R-:W-:Y:S01]  /*5610*/  F2FP.F16.F32.PACK_AB R56, RZ, R56 ;  /* 0x00000038ff38723e */ /* 0x000fe200000000ff */
[-C--:B------:R-:W-:Y:S01]  /*5620*/  FMUL R58, R58, R88.reuse ;  /* 0x000000583a3a7220 */ /* 0x080fe20000400000 */
[----:B------:R-:W-:Y:S01]  /*5630*/  LEA.HI.X R11, R110, UR5, R103, 0x1, P1 ;  /* 0x000000056e0b7c11 */ /* 0x000fe200088f0c67 */
[-C--:B------:R-:W-:Y:S01]  /*5640*/  FMUL R59, R59, R88.reuse ;  /* 0x000000583b3b7220 */ /* 0x080fe20000400000 */
[----:B------:R-:W-:Y:S01]  /*5650*/  ISETP.GT.AND P1, PT, R3, RZ, P3 ;  /* 0x000000ff0300720c */ /* 0x000fe20001f24270 */
[----:B------:R-:W-:Y:S01]  /*5660*/  IMAD.SHL.U32 R19, R95, 0x2, RZ ;  /* 0x000000025f137824 */ /* 0x000fe200078e00ff */
[----:B------:R-:W-:Y:S01]  /*5670*/  ISETP.GT.AND P2, PT, R3, 0x8, P6 ;  /* 0x000000080300780c */ /* 0x000fe20003744270 */
[----:B------:R-:W-:Y:S01]  /*5680*/  @P0 STG.E.U16 desc[UR38][R10.64], R56 ;  /* 0x000000380a000986 */ /* 0x000fe2000c101526 */
[----:B------:R-:W-:Y:S01]  /*5690*/  SHF.L.U64.HI R5, R94, 0x1, R93 ;  /* 0x000000015e057819 */ /* 0x000fe2000001025d */
[----:B------:R-:W-:Y:S01]  /*56a0*/  FMUL R60, R60, R88 ;  /* 0x000000583c3c7220 */ /* 0x000fe20000400000 */
[----:B------:R-:W-:Y:S01]  /*56b0*/  IADD3 R8, P0, R7, R10, RZ ;  /* 0x0000000a07087210 */ /* 0x000fe20007f1e0ff */
[-C--:B------:R-:W-:Y:S01]  /*56c0*/  FMUL R61, R61, R88.reuse ;  /* 0x000000583d3d7220 */ /* 0x080fe20000400000 */
[----:B------:R-:W-:Y:S01]  /*56d0*/  F2FP.F16.F32.PACK_AB R57, RZ, R57 ;  /* 0x00000039ff39723e */ /* 0x000fe200000000ff */
[----:B------:R-:W-:Y:S01]  /*56e0*/  FMUL R63, R63, R88 ;  /* 0x000000583f3f7220 */ /* 0x000fe20000400000 */
[----:B------:R-:W-:Y:S01]  /*56f0*/  F2FP.F16.F32.PACK_AB R58, RZ, R58 ;  /* 0x0000003aff3a723e */ /* 0x000fe200000000ff */
[----:B------:R-:W-:Y:S01]  /*5700*/  IMAD.X R9, R5, 0x1, R11, P0 ;  /* 0x0000000105097824 */ /* 0x000fe200000e060b */
[----:B------:R-:W-:Y:S01]  /*5710*/  ISETP.GT.AND P0, PT, R3, 0x8, P3 ;  /* 0x000000080300780c */ /* 0x000fe20001f04270 */
[----:B------:R-:W-:Y:S01]  /*5720*/  @P1 STG.E.U16 desc[UR38][R10.64+0x2], R57 ;  /* 0x000002390a001986 */ /* 0x000fe2000c101526 */
[----:B------:R-:W-:Y:S01]  /*5730*/  F2FP.F16.F32.PACK_AB R59, RZ, R59 ;  /* 0x0000003bff3b723e */ /* 0x000fe200000000ff */
[----:B------:R-:W-:Y:S01]  /*5740*/  FMUL R62, R62, R88 ;  /* 0x000000583e3e7220 */ /* 0x000fe20000400000 */
[----:B------:R-:W-:Y:S01]  /*5750*/  SHF.L.U64.HI R13, R95, 0x1, R92 ;  /* 0x000000015f0d7819 */ /* 0x000fe2000001025c */
[----:B------:R-:W-:Y:S01]  /*5760*/  @P2 STG.E.U16 desc[UR38][R8.64], R58 ;  /* 0x0000003a08002986 */ /* 0x000fe2000c101526 */
[----:B------:R-:W-:Y:S01]  /*5770*/  IADD3 R6, P1, P2, R19, R10, R7 ;  /* 0x0000000a13067210 */ /* 0x000fe20007a3e007 */
[-C--:B------:R-:W-:Y:S01]  /*5780*/  FMUL R64, R64, R88.reuse ;  /* 0x0000005840407220 */ /* 0x080fe20000400000 */
[C---:B------:R-:W-:Y:S01]  /*5790*/  ISETP.GT.AND P4, PT, R4.reuse, 0x8, PT ;  /* 0x000000080400780c */ /* 0x040fe20003f84270 */
[-C--:B------:R-:W-:Y:S01]  /*57a0*/  FMUL R65, R65, R88.reuse ;  /* 0x0000005841417220 */ /* 0x080fe20000400000 */
[----:B------:R-:W-:Y:S01]  /*57b0*/  ISETP.GT.AND P3, PT, R4, 0x9, PT ;  /* 0x000000090400780c */ /* 0x000fe20003f64270 */
[-C--:B------:R-:W-:Y:S01]  /*57c0*/  FMUL R66, R66, R88.reuse ;  /* 0x0000005842427220 */ /* 0x080fe20000400000 */
[----:B------:R-:W-:Y:S01]  /*57d0*/  IADD3.X R7, R13, R11, R5, P1, P2 ;  /* 0x0000000b0d077210 */ /* 0x000fe20000fe4405 */
[----:B------:R-:W-:Y:S01]  /*57e0*/  @P0 STG.E.U16 desc[UR38][R8.64+0x2], R59 ;  /* 0x0000023b08000986 */ /* 0x000fe2000c101526 */
[----:B------:R-:W-:Y:S01]  /*57f0*/  ISETP.GT.AND P1, PT, R3, RZ, P4 ;  /* 0x000000ff0300720c */ /* 0x000fe20002724270 */
[-C--:B------:R-:W-:Y:S01]  /*5800*/  FMUL R67, R67, R88.reuse ;  /* 0x0000005843437220 */ /* 0x080fe20000400000 */
[----:B------:R-:W-:Y:S01]  /*5810*/  ISETP.GT.AND P0, PT, R3, RZ, P3 ;  /* 0x000000ff0300720c */ /* 0x000fe20001f04270 */
[----:B------:R-:W-:Y:S01]  /*5820*/  FMUL R68, R68, R88 ;  /* 0x0000005844447220 */ /* 0x000fe20000400000 */
[----:B------:R-:W-:Y:S01]  /*5830*/  F2FP.F16.F32.PACK_AB R60, RZ, R60 ;  /* 0x0000003cff3c723e */ /* 0x000fe200000000ff */
[-C--:B------:R-:W-:Y:S01]  /*5840*/  FMUL R69, R69, R88.reuse ;  /* 0x0000005845457220 */ /* 0x080fe20000400000 */
[----:B------:R-:W-:Y:S01]  /*5850*/  F2FP.F16.F32.PACK_AB R61, RZ, R61 ;  /* 0x0000003dff3d723e */ /* 0x000fe200000000ff */
[-C--:B------:R-:W-:Y:S01]  /*5860*/  FMUL R70, R70, R88.reuse ;  /* 0x0000005846467220 */ /* 0x080fe20000400000 */
[----:B------:R-:W-:Y:S01]  /*5870*/  F2FP.F16.F32.PACK_AB R63, RZ, R63 ;  /* 0x0000003fff3f723e */ /* 0x000fe200000000ff */
[----:B------:R-:W-:Y:S01]  /*5880*/  FMUL R71, R71, R88 ;  /* 0x0000005847477220 */ /* 0x000fe20000400000 */
[----:B------:R-:W-:Y:S01]  /*5890*/  F2FP.F16.F32.PACK_AB R62, RZ, R62 ;  /* 0x0000003eff3e723e */ /* 0x000fe200000000ff */
[----:B------:R-:W-:Y:S01]  /*58a0*/  FMUL R72, R72, R88 ;  /* 0x0000005848487220 */ /* 0x000fe20000400000 */
[----:B------:R-:W-:Y:S01]  /*58b0*/  F2FP.F16.F32.PACK_AB R64, RZ, R64 ;  /* 0x00000040ff40723e */ /* 0x000fe200000000ff */
[----:B------:R-:W-:Y:S01]  /*58c0*/  @P1 STG.E.U16 desc[UR38][R10.64+0x10], R60 ;  /* 0x0000103c0a001986 */ /* 0x000fe2000c101526 */
[----:B------:R-:W-:Y:S01]  /*58d0*/  ISETP.GT.AND P1, PT, R3, 0x8, P4 ;  /* 0x000000080300780c */ /* 0x000fe20002724270 */
[-C--:B------:R-:W-:Y:S01]  /*58e0*/  FMUL R73, R73, R88.reuse ;  /* 0x0000005849497220 */ /* 0x080fe20000400000 */
[----:B------:R-:W-:Y:S01]  /*58f0*/  ISETP.GT.AND P2, PT, R4, 0x11, PT ;  /* 0x000000110400780c */ /* 0x000fe20003f44270 */
[----:B------:R-:W-:Y:S01]  /*5900*/  @P0 STG.E.U16 desc[UR38][R10.64+0x12], R61 ;  /* 0x0000123d0a000986 */ /* 0x000fe2000c101526 */
[----:B------:R-:W-:Y:S01]  /*5910*/  ISETP.GT.AND P0, PT, R3, 0x8, P3 ;  /* 0x000000080300780c */ /* 0x000fe20001f04270 */
[-C--:B------:R-:W-:Y:S01]  /*5920*/  FMUL R74, R74, R88.reuse ;  /* 0x000000584a4a7220 */ /* 0x080fe20000400000 */
[----:B------:R-:W-:Y:S01]  /*5930*/  ISETP.GT.AND P3, PT, R4, 0x10, PT ;  /* 0x000000100400780c */ /* 0x000fe20003f64270 */
[-C--:B------:R-:W-:Y:S01]  /*5940*/  FMUL R75, R75, R88.reuse ;  /* 0x000000584b4b7220 */ /* 0x080fe20000400000 */
[----:B------:R-:W-:Y:S01]  /*5950*/  F2FP.F16.F32.PACK_AB R65, RZ, R65 ;  /* 0x00000041ff41723e */ /* 0x000fe200000000ff */
[----:B------:R-:W-:Y:S01]  /*5960*/  FMUL R76, R76, R88 ;  /* 0x000000584c4c7220 */ /* 0x000fe20000400000 */
[----:B------:R-:W-:Y:S01]  /*5970*/  F2FP.F16.F32.PACK_AB R66, RZ, R66 ;  /* 0x00000042ff42723e */ /* 0x000fe200000000ff */
[----:B------:R-:W-:Y:S01]  /*5980*/  FMUL R77, R77, R88 ;  /* 0x000000584d4d7220 */ /* 0x000fe20000400000 */
[----:B------:R-:W-:Y:S01]  /*5990*/  F2FP.F16.F32.PACK_AB R67, RZ, R67 ;  /* 0x00000043ff43723e */ /* 0x000fe200000000ff */
[----:B------:R-:W-:Y:S01]  /*59a0*/  @P1 STG.E.U16 desc[UR38][R8.64+0x10], R62 ;  /* 0x0000103e08001986 */ /* 0x000fe2000c101526 */
[----:B------:R-:W-:Y:S01]  /*59b0*/  F2FP.F16.F32.PACK_AB R68, RZ, R68 ;  /* 0x00000044ff44723e */ /* 0x000fe200000000ff */
[-C--:B------:R-:W-:Y:S01]  /*59c0*/  FMUL R78, R78, R88.reuse ;  /* 0x000000584e4e7220 */ /* 0x080fe20000400000 */
[----:B------:R-:W-:Y:S01]  /*59d0*/  ISETP.GT.AND P1, PT, R4, 0x19, PT ;  /* 0x000000190400780c */ /* 0x000fe20003f24270 */
[----:B------:R-:W-:Y:S01]  /*59e0*/  @P0 STG.E.U16 desc[UR38][R8.64+0x12], R63 ;  /* 0x0000123f08000986 */ /* 0x000fe2000c101526 */
[----:B------:R-:W-:Y:S01]  /*59f0*/  ISETP.GT.AND P0, PT, R3, RZ, P3 ;  /* 0x000000ff0300720c */ /* 0x000fe20001f04270 */
[-C--:B------:R-:W-:Y:S01]  /*5a00*/  FMUL R79, R79, R88.reuse ;  /* 0x000000584f4f7220 */ /* 0x080fe20000400000 */
[----:B------:R-:W-:Y:S01]  /*5a10*/  F2FP.F16.F32.PACK_AB R69, RZ, R69 ;  /* 0x00000045ff45723e */ /* 0x000fe200000000ff */
[----:B------:R-:W-:Y:S01]  /*5a20*/  FMUL R80, R80, R88 ;  /* 0x0000005850507220 */ /* 0x000fe20000400000 */
[----:B------:R-:W-:Y:S01]  /*5a30*/  F2FP.F16.F32.PACK_AB R70, RZ, R70 ;  /* 0x00000046ff46723e */ /* 0x000fe200000000ff */
        /* <DEDUP_REMOVED lines=8> */
[----:B------:R-:W-:Y:S01]  /*5ac0*/  @P0 STG.E.U16 desc[UR38][R10.64+0x20], R64 ;  /* 0x000020400a000986 */ /* 0x000fe2000c101526 */
[----:B------:R-:W-:Y:S01]  /*5ad0*/  ISETP.GT.AND P0, PT, R3, RZ, P2 ;  /* 0x000000ff0300720c */ /* 0x000fe20001704270 */
[-C--:B------:R-:W-:Y:S01]  /*5ae0*/  FMUL R85, R85, R88.reuse ;  /* 0x0000005855557220 */ /* 0x080fe20000400000 */
[----:B------:R-:W-:Y:S01]  /*5af0*/  F2FP.F16.F32.PACK_AB R75, RZ, R75 ;  /* 0x0000004bff4b723e */ /* 0x000fe200000000ff */
[-C--:B------:R-:W-:Y:S01]  /*5b00*/  FMUL R86, R86, R88.reuse ;  /* 0x0000005856567220 */ /* 0x080fe20000400000 */
[----:B------:R-:W-:Y:S01]  /*5b10*/  ISETP.GT.AND P5, PT, R4, 0x28, PT ;  /* 0x000000280400780c */ /* 0x000fe20003fa4270 */
[----:B------:R-:W-:Y:S01]  /*5b20*/  FMUL R87, R87, R88 ;  /* 0x0000005857577220 */ /* 0x000fe20000400000 */
[----:B------:R-:W-:Y:S01]  /*5b30*/  F2FP.F16.F32.PACK_AB R76, RZ, R76 ;  /* 0x0000004cff4c723e */ /* 0x000fe200000000ff */
[-C--:B------:R-:W-:Y:S01]  /*5b40*/  FMUL R24, R24, R88.reuse ;  /* 0x0000005818187220 */ /* 0x080fe20000400000 */
[----:B------:R-:W-:Y:S01]  /*5b50*/  ISETP.GT.AND P4, PT, R4, 0x29, PT ;  /* 0x000000290400780c */ /* 0x000fe20003f84270 */
[-C--:B------:R-:W-:Y:S01]  /*5b60*/  FMUL R25, R25, R88.reuse ;  /* 0x0000005819197220 */ /* 0x080fe20000400000 */
[----:B------:R-:W-:Y:S01]  /*5b70*/  F2FP.F16.F32.PACK_AB R77, RZ, R77 ;  /* 0x0000004dff4d723e */ /* 0x000fe200000000ff */
[----:B------:R-:W-:Y:S01]  /*5b80*/  FMUL R26, R26, R88 ;  /* 0x000000581a1a7220 */ /* 0x000fe20000400000 */
[----:B------:R-:W-:Y:S01]  /*5b90*/  F2FP.F16.F32.PACK_AB R78, RZ, R78 ;  /* 0x0000004eff4e723e */ /* 0x000fe200000000ff */
[----:B------:R-:W-:Y:S01]  /*5ba0*/  @P0 STG.E.U16 desc[UR38][R10.64+0x22], R65 ;  /* 0x000022410a000986 */ /* 0x000fe2000c101526 */
[----:B------:R-:W-:Y:S01]  /*5bb0*/  ISETP.GT.AND P0, PT, R3, 0x8, P3 ;  /* 0x000000080300780c */ /* 0x000fe20001f04270 */
[-C--:B------:R-:W-:Y:S01]  /*5bc0*/  FMUL R27, R27, R88.reuse ;  /* 0x000000581b1b7220 */ /* 0x080fe20000400000 */
[----:B------:R-:W-:Y:S01]  /*5bd0*/  F2FP.F16.F32.PACK_AB R79, RZ, R79 ;  /* 0x0000004fff4f723e */ /* 0x000fe200000000ff */
[-C--:B------:R-:W-:Y:S01]  /*5be0*/  FMUL R28, R28, R88.reuse ;  /* 0x000000581c1c7220 */ /* 0x080fe20000400000 */
[----:B------:R-:W-:Y:S01]  /*5bf0*/  ISETP.GT.AND P3, PT, R4, 0x30, PT ;  /* 0x000000300400780c */ /* 0x000fe20003f64270 */
        /* <DEDUP_REMOVED lines=8> */
[----:B------:R-:W-:Y:S01]  /*5c80*/  @P0 STG.E.U16 desc[UR38][R8.64+0x20], R66 ;  /* 0x0000204208000986 */ /* 0x000fe2000c101526 */
[----:B------:R-:W-:Y:S01]  /*5c90*/  ISETP.GT.AND P0, PT, R3, 0x8, P2 ;  /* 0x000000080300780c */ /* 0x000fe20001704270 */
[-C--:B------:R-:W-:Y:S01]  /*5ca0*/  FMUL R33, R33, R88.reuse ;  /* 0x0000005821217220 */ /* 0x080fe20000400000 */
[----:B------:R-:W-:Y:S01]  /*5cb0*/  ISETP.GT.AND P2, PT, R4, 0x18, PT ;  /* 0x000000180400780c */ /* 0x000fe20003f44270 */
[----:B------:R-:W-:Y:S01]  /*5cc0*/  FMUL R34, R34, R88 ;  /* 0x0000005822227220 */ /* 0x000fe20000400000 */
[----:B------:R-:W-:Y:S01]  /*5cd0*/  F2FP.F16.F32.PACK_AB R84, RZ, R84 ;  /* 0x00000054ff54723e */ /* 0x000fe200000000ff */
[-C--:B------:R-:W-:Y:S01]  /*5ce0*/  FMUL R35, R35, R88.reuse ;  /* 0x0000005823237220 */ /* 0x080fe20000400000 */
[----:B------:R-:W-:Y:S01]  /*5cf0*/  P2R R5, PR, RZ, 0x20 ;  /* 0x00000020ff057803 */ /* 0x000fe20000000000 */
[-C--:B------:R-:W-:Y:S01]  /*5d00*/  FMUL R36, R36, R88.reuse ;  /* 0x0000005824247220 */ /* 0x080fe20000400000 */
[----:B------:R-:W-:Y:S01]  /*5d10*/  F2FP.F16.F32.PACK_AB R85, RZ, R85 ;  /* 0x00000055ff55723e */ /* 0x000fe200000000ff */
[----:B------:R-:W-:Y:S01]  /*5d20*/  FMUL R37, R37, R88 ;  /* 0x0000005825257220 */ /* 0x000fe20000400000 */
[----:B------:R-:W-:Y:S01]  /*5d30*/  F2FP.F16.F32.PACK_AB R86, RZ, R86 ;  /* 0x00000056ff56723e */ /* 0x000fe200000000ff */
[-C--:B------:R-:W-:Y:S01]  /*5d40*/  FMUL R38, R38, R88.reuse ;  /* 0x0000005826267220 */ /* 0x080fe20000400000 */
[----:B------:R-:W-:Y:S01]  /*5d50*/  F2FP.F16.F32.PACK_AB R87, RZ, R87 ;  /* 0x00000057ff57723e */ /* 0x000fe200000000ff */
[----:B------:R-:W-:Y:S01]  /*5d60*/  @P0 STG.E.U16 desc[UR38][R8.64+0x22], R67 ;  /* 0x0000224308000986 */ /* 0x000fe2000c101526 */
[----:B------:R-:W-:Y:S01]  /*5d70*/  ISETP.GT.AND P0, PT, R3, RZ, P2 ;  /* 0x000000ff0300720c */ /* 0x000fe20001704270 */
        /* <DEDUP_REMOVED lines=36> */
[----:B------:R-:W-:Y:S01]  /*5fc0*/  FMUL R55, R55, R88 ;  /* 0x0000005837377220 */ /* 0x000fe20000400000 */
[----:B------:R-:W-:-:S02]  /*5fd0*/  F2FP.F16.F32.PACK_AB R39, RZ, R39 ;  /* 0x00000027ff27723e */ /* 0x000fc400000000ff */
[----:B------:R-:W-:Y:S01]  /*5fe0*/  F2FP.F16.F32.PACK_AB R40, RZ, R40 ;  /* 0x00000028ff28723e */ /* 0x000fe200000000ff */
[----:B------:R-:W-:Y:S01]  /*5ff0*/  @P0 STG.E.U16 desc[UR38][R8.64+0x30], R70 ;  /* 0x0000304608000986 */ /* 0x000fe2000c101526 */
[----:B------:R-:W-:Y:S02]  /*6000*/  ISETP.GT.AND P0, PT, R3, 0x8, P1 ;  /* 0x000000080300780c */ /* 0x000fe40000f04270 */
[----:B------:R-:W-:Y:S02]  /*6010*/  ISETP.GT.AND P1, PT, R4, 0x21, PT ;  /* 0x000000210400780c */ /* 0x000fe40003f24270 */
[----:B------:R-:W-:Y:S02]  /*6020*/  F2FP.F16.F32.PACK_AB R41, RZ, R41 ;  /* 0x00000029ff29723e */ /* 0x000fe400000000ff */
[----:B------:R-:W-:Y:S02]  /*6030*/  F2FP.F16.F32.PACK_AB R42, RZ, R42 ;  /* 0x0000002aff2a723e */ /* 0x000fe400000000ff */
[----:B------:R-:W-:-:S02]  /*6040*/  F2FP.F16.F32.PACK_AB R43, RZ, R43 ;  /* 0x0000002bff2b723e */ /* 0x000fc400000000ff */
[----:B------:R-:W-:Y:S02]  /*6050*/  F2FP.F16.F32.PACK_AB R44, RZ, R44 ;  /* 0x0000002cff2c723e */ /* 0x000fe400000000ff */
[----:B------:R-:W-:Y:S01]  /*6060*/  F2FP.F16.F32.PACK_AB R45, RZ, R45 ;  /* 0x0000002dff2d723e */ /* 0x000fe200000000ff */
[----:B------:R-:W-:Y:S01]  /*6070*/  @P0 STG.E.U16 desc[UR38][R8.64+0x32], R71 ;  /* 0x0000324708000986 */ /* 0x000fe2000c101526 */
[----:B------:R-:W-:Y:S02]  /*6080*/  ISETP.GT.AND P0, PT, R3, RZ, P2 ;  /* 0x000000ff0300720c */ /* 0x000fe40001704270 */
[----:B------:R-:W-:Y:S02]  /*6090*/  F2FP.F16.F32.PACK_AB R46, RZ, R46 ;  /* 0x0000002eff2e723e */ /* 0x000fe400000000ff */
[----:B------:R-:W-:Y:S02]  /*60a0*/  F2FP.F16.F32.PACK_AB R47, RZ, R47 ;  /* 0x0000002fff2f723e */ /* 0x000fe400000000ff */
[----:B------:R-:W-:-:S02]  /*60b0*/  F2FP.F16.F32.PACK_AB R48, RZ, R48 ;  /* 0x00000030ff30723e */ /* 0x000fc400000000ff */
[----:B------:R-:W-:Y:S02]  /*60c0*/  F2FP.F16.F32.PACK_AB R49, RZ, R49 ;  /* 0x00000031ff31723e */ /* 0x000fe400000000ff */
[----:B------:R-:W-:Y:S02]  /*60d0*/  F2FP.F16.F32.PACK_AB R50, RZ, R50 ;  /* 0x00000032ff32723e */ /* 0x000fe400000000ff */
[----:B------:R-:W-:Y:S01]  /*60e0*/  F2FP.F16.F32.PACK_AB R51, RZ, R51 ;  /* 0x00000033ff33723e */ /* 0x000fe200000000ff */
[----:B------:R-:W-:Y:S01]  /*60f0*/  @P0 STG.E.U16 desc[UR38][R10.64+0x40], R72 ;  /* 0x000040480a000986 */ /* 0x000fe2000c101526 */
[----:B------:R-:W-:Y:S02]  /*6100*/  ISETP.GT.AND P0, PT, R3, RZ, P1 ;  /* 0x000000ff0300720c */ /* 0x000fe40000f04270 */
[----:B------:R-:W-:Y:S02]  /*6110*/  F2FP.F16.F32.PACK_AB R52, RZ, R52 ;  /* 0x00000034ff34723e */ /* 0x000fe400000000ff */
[----:B------:R-:W-:-:S02]  /*6120*/  F2FP.F16.F32.PACK_AB R53, RZ, R53 ;  /* 0x00000035ff35723e */ /* 0x000fc400000000ff */
[----:B------:R-:W-:Y:S02]  /*6130*/  F2FP.F16.F32.PACK_AB R54, RZ, R54 ;  /* 0x00000036ff36723e */ /* 0x000fe400000000ff */
[----:B------:R-:W-:-:S05]  /*6140*/  F2FP.F16.F32.PACK_AB R55, RZ, R55 ;  /* 0x00000037ff37723e */ /* 0x000fca00000000ff */
[----:B------:R-:W-:Y:S01]  /*6150*/  @P0 STG.E.U16 desc[UR38][R10.64+0x42], R73 ;  /* 0x000042490a000986 */ /* 0x000fe2000c101526 */
[----:B------:R-:W-:Y:S02]  /*6160*/  ISETP.GT.AND P0, PT, R3, 0x8, P2 ;  /* 0x000000080300780c */ /* 0x000fe40001704270 */
[----:B------:R-:W-:-:S11]  /*6170*/  ISETP.GT.AND P2, PT, R4, 0x38, PT ;  /* 0x000000380400780c */ /* 0x000fd60003f44270 */
[----:B------:R-:W-:Y:S01]  /*6180*/  @P0 STG.E.U16 desc[UR38][R8.64+0x40], R74 ;  /* 0x0000404a08000986 */ /* 0x000fe2000c101526 */
[----:B------:R-:W-:-:S13]  /*6190*/  ISETP.GT.AND P0, PT, R3, 0x8, P1 ;  /* 0x000000080300780c */ /* 0x000fda0000f04270 */
[----:B------:R-:W-:Y:S01]  /*61a0*/  @P0 STG.E.U16 desc[UR38][R8.64+0x42], R75 ;  /* 0x0000424b08000986 */ /* 0x000fe2000c101526 */
[----:B------:R-:W-:-:S13]  /*61b0*/  ISETP.GT.AND P0, PT, R3, RZ, P5 ;  /* 0x000000ff0300720c */ /* 0x000fda0002f04270 */
[----:B------:R-:W-:Y:S01]  /*61c0*/  @P0 STG.E.U16 desc[UR38][R10.64+0x50], R76 ;  /* 0x0000504c0a000986 */ /* 0x000fe2000c101526 */
[----:B------:R-:W-:-:S13]  /*61d0*/  ISETP.GT.AND P0, PT, R3, RZ, P4 ;  /* 0x000000ff0300720c */ /* 0x000fda0002704270 */
[----:B------:R-:W-:Y:S01]  /*61e0*/  @P0 STG.E.U16 desc[UR38][R10.64+0x52], R77 ;  /* 0x0000524d0a000986 */ /* 0x000fe2000c101526 */
[----:B------:R-:W-:-:S13]  /*61f0*/  ISETP.GT.AND P0, PT, R3, 0x8, P5 ;  /* 0x000000080300780c */ /* 0x000fda0002f04270 */
[----:B------:R-:W-:Y:S01]  /*6200*/  @P0 STG.E.U16 desc[UR38][R8.64+0x50], R78 ;  /* 0x0000504e08000986 */ /* 0x000fe2000c101526 */
[----:B------:R-:W-:-:S13]  /*6210*/  ISETP.GT.AND P0, PT, R3, 0x8, P4 ;  /* 0x000000080300780c */ /* 0x000fda0002704270 */
[----:B------:R-:W-:Y:S01]  /*6220*/  @P0 STG.E.U16 desc[UR38][R8.64+0x52], R79 ;  /* 0x0000524f08000986 */ /* 0x000fe2000c101526 */
[----:B------:R-:W-:-:S13]  /*6230*/  ISETP.GT.AND P0, PT, R3, RZ, P3 ;  /* 0x000000ff0300720c */ /* 0x000fda0001f04270 */
[----:B------:R-:W-:Y:S01]  /*6240*/  @P0 STG.E.U16 desc[UR38][R10.64+0x60], R80 ;  /* 0x000060500a000986 */ /* 0x000fe2000c101526 */
[----:B------:R-:W-:-:S04]  /*6250*/  ISETP.GT.AND P0, PT, R4, 0x31, PT ;  /* 0x000000310400780c */ /* 0x000fc80003f04270 */
[----:B------:R-:W-:-:S13]  /*6260*/  ISETP.GT.AND P1, PT, R3, RZ, P0 ;  /* 0x000000ff0300720c */ /* 0x000fda0000724270 */
[----:B------:R-:W-:Y:S01]  /*6270*/  @P1 STG.E.U16 desc[UR38][R10.64+0x62], R81 ;  /* 0x000062510a001986 */ /* 0x000fe2000c101526 */
[----:B------:R-:W-:-:S13]  /*6280*/  ISETP.GT.AND P1, PT, R3, 0x8, P3 ;  /* 0x000000080300780c */ /* 0x000fda0001f24270 */
[----:B------:R-:W-:Y:S01]  /*6290*/  @P1 STG.E.U16 desc[UR38][R8.64+0x60], R82 ;  /* 0x0000605208001986 */ /* 0x000fe2000c101526 */
[----:B------:R-:W-:-:S13]  /*62a0*/  ISETP.GT.AND P1, PT, R3, 0x8, P0 ;  /* 0x000000080300780c */ /* 0x000fda0000724270 */
[----:B------:R-:W-:Y:S01]  /*62b0*/  @P1 STG.E.U16 desc[UR38][R8.64+0x62], R83 ;  /* 0x0000625308001986 */ /* 0x000fe2000c101526 */
[----:B------:R-:W-:-:S05]  /*62c0*/  IADD3 R14, P1, R19, R8, RZ ;  /* 0x00000008130e7210 */ /* 0x000fca0007f3e0ff */
[----:B------:R-:W-:Y:S01]  /*62d0*/  IMAD.X R15, R13, 0x1, R9, P1 ;  /* 0x000000010d0f7824 */ /* 0x000fe200008e0609 */
[----:B------:R-:W-:-:S13]  /*62e0*/  ISETP.GT.AND P1, PT, R3, RZ, P2 ;  /* 0x000000ff0300720c */ /* 0x000fda0001724270 */
[----:B------:R-:W-:Y:S01]  /*62f0*/  @P1 STG.E.U16 desc[UR38][R10.64+0x70], R84 ;  /* 0x000070540a001986 */ /* 0x000fe2000c101526 */
[----:B------:R-:W-:-:S05]  /*6300*/  IADD3 R20, P1, R19, R8, RZ ;  /* 0x0000000813147210 */ /* 0x000fca0007f3e0ff */
[----:B------:R-:W-:Y:S01]  /*6310*/  IMAD.X R21, R13, 0x1, R9, P1 ;  /* 0x000000010d157824 */ /* 0x000fe200008e0609 */
[----:B------:R-:W-:-:S05]  /*6320*/  IADD3 R12, P1, R19, R10, RZ ;  /* 0x0000000a130c7210 */ /* 0x000fca0007f3e0ff */
[----:B------:R-:W-:Y:S01]  /*6330*/  IMAD.X R13, R13, 0x1, R11, P1 ;  /* 0x000000010d0d7824 */ /* 0x000fe200008e060b */
[----:B------:R-:W-:-:S04]  /*6340*/  ISETP.GT.AND P1, PT, R4, 0x39, PT ;  /* 0x000000390400780c */ /* 0x000fc80003f24270 */
[----:B------:R-:W-:-:S13]  /*6350*/  ISETP.GT.AND P5, PT, R3, RZ, P1 ;  /* 0x000000ff0300720c */ /* 0x000fda0000fa4270 */
[----:B------:R-:W-:Y:S01]  /*6360*/  @P5 STG.E.U16 desc[UR38][R10.64+0x72], R85 ;  /* 0x000072550a005986 */ /* 0x000fe2000c101526 */
[----:B------:R-:W-:-:S13]  /*6370*/  ISETP.GT.AND P5, PT, R3, 0x8, P2 ;  /* 0x000000080300780c */ /* 0x000fda00017a4270 */
[----:B------:R-:W-:Y:S01]  /*6380*/  @P5 STG.E.U16 desc[UR38][R8.64+0x70], R86 ;  /* 0x0000705608005986 */ /* 0x000fe2000c101526 */
[----:B------:R-:W-:-:S13]  /*6390*/  ISETP.GT.AND P5, PT, R3, 0x8, P1 ;  /* 0x000000080300780c */ /* 0x000fda0000fa4270 */
[----:B------:R0:W-:Y:S01]  /*63a0*/  @P5 STG.E.U16 desc[UR38][R8.64+0x72], R87 ;  /* 0x0000725708005986 */ /* 0x0001e2000c101526 */
[C---:B------:R-:W-:Y:S02]  /*63b0*/  ISETP.GT.AND P5, PT, R3.reuse, 0x80, P6 ;  /* 0x000000800300780c */ /* 0x040fe400037a4270 */
[----:B------:R-:W-:-:S11]  /*63c0*/  ISETP.GT.AND P6, PT, R3, 0x88, P6 ;  /* 0x000000880300780c */ /* 0x000fd600037c4270 */
[----:B------:R-:W-:Y:S01]  /*63d0*/  @P5 STG.E.U16 desc[UR38][R12.64], R24 ;  /* 0x000000180c005986 */ /* 0x000fe2000c101526 */
[----:B------:R-:W-:-:S04]  /*63e0*/  ISETP.GT.AND P5, PT, R4, 0x1, PT ;  /* 0x000000010400780c */ /* 0x000fc80003fa4270 */
[----:B------:R-:W-:-:S13]  /*63f0*/  ISETP.GT.AND P5, PT, R3, 0x80, P5 ;  /* 0x000000800300780c */ /* 0x000fda0002fa4270 */
[----:B0-----:R-:W-:Y:S02]  /*6400*/  @P5 IMAD.MOV.U32 R8, RZ, RZ, R12 ;  /* 0x000000ffff085224 */ /* 0x001fe400078e000c */
[----:B------:R-:W-:-:S05]  /*6410*/  @P5 IMAD.MOV.U32 R9, RZ, RZ, R13 ;  /* 0x000000ffff095224 */ /* 0x000fca00078e000d */
[----:B------:R0:W-:Y:S01]  /*6420*/  @P5 STG.E.U16 desc[UR38][R8.64+0x2], R25 ;  /* 0x0000021908005986 */ /* 0x0001e2000c101526 */
[----:B------:R-:W-:-:S03]  /*6430*/  ISETP.NE.AND P5, PT, R5, RZ, PT ;  /* 0x000000ff0500720c */ /* 0x000fc60003fa5270 */
[----:B------:R-:W-:Y:S01]  /*6440*/  @P6 STG.E.U16 desc[UR38][R14.64], R26 ;  /* 0x0000001a0e006986 */ /* 0x000fe2000c101526 */
[----:B------:R-:W-:-:S04]  /*6450*/  ISETP.GT.AND P6, PT, R4, 0x1, PT ;  /* 0x000000010400780c */ /* 0x000fc80003fc4270 */
[----:B------:R-:W-:-:S13]  /*6460*/  ISETP.GT.AND P6, PT, R3, 0x88, P6 ;  /* 0x000000880300780c */ /* 0x000fda00037c4270 */
[----:B------:R-:W-:Y:S01]  /*6470*/  @P6 STG.E.U16 desc[UR38][R20.64+0x2], R27 ;  /* 0x0000021b14006986 */ /* 0x000fe2000c101526 */
[----:B------:R-:W-:-:S04]  /*6480*/  ISETP.GT.AND P6, PT, R4, 0x8, PT ;  /* 0x000000080400780c */ /* 0x000fc80003fc4270 */
[----:B------:R-:W-:-:S13]  /*6490*/  ISETP.GT.AND P6, PT, R3, 0x80, P6 ;  /* 0x000000800300780c */ /* 0x000fda00037c4270 */
[----:B0-----:R-:W-:Y:S02]  /*64a0*/  @P6 IMAD.MOV.U32 R8, RZ, RZ, R12 ;  /* 0x000000ffff086224 */ /* 0x001fe400078e000c */
[----:B------:R-:W-:-:S05]  /*64b0*/  @P6 IMAD.MOV.U32 R9, RZ, RZ, R13 ;  /* 0x000000ffff096224 */ /* 0x000fca00078e000d */
[----:B------:R0:W-:Y:S01]  /*64c0*/  @P6 STG.E.U16 desc[UR38][R8.64+0x10], R28 ;  /* 0x0000101c08006986 */ /* 0x0001e2000c101526 */
[----:B------:R-:W-:-:S04]  /*64d0*/  ISETP.GT.AND P6, PT, R4, 0x9, PT ;  /* 0x000000090400780c */ /* 0x000fc80003fc4270 */
[----:B------:R-:W-:-:S13]  /*64e0*/  ISETP.GT.AND P6, PT, R3, 0x80, P6 ;  /* 0x000000800300780c */ /* 0x000fda00037c4270 */
[----:B0-----:R-:W-:Y:S02]  /*64f0*/  @P6 IMAD.MOV.U32 R8, RZ, RZ, R12 ;  /* 0x000000ffff086224 */ /* 0x001fe400078e000c */
[----:B------:R-:W-:-:S05]  /*6500*/  @P6 IMAD.MOV.U32 R9, RZ, RZ, R13 ;  /* 0x000000ffff096224 */ /* 0x000fca00078e000d */
[----:B------:R0:W-:Y:S01]  /*6510*/  @P6 STG.E.U16 desc[UR38][R8.64+0x12], R29 ;  /* 0x0000121d08006986 */ /* 0x0001e2000c101526 */
[----:B------:R-:W-:-:S04]  /*6520*/  ISETP.GT.AND P6, PT, R4, 0x8, PT ;  /* 0x000000080400780c */ /* 0x000fc80003fc4270 */
[----:B------:R-:W-:-:S13]  /*6530*/  ISETP.GT.AND P6, PT, R3, 0x88, P6 ;  /* 0x000000880300780c */ /* 0x000fda00037c4270 */
        /* <DEDUP_REMOVED lines=45> */
[----:B------:R-:W-:Y:S01]  /*6810*/  @P6 STG.E.U16 desc[UR38][R8.64+0x42], R41 ;  /* 0x0000422908006986 */ /* 0x000fe2000c101526 */
[----:B------:R-:W-:-:S04]  /*6820*/  ISETP.GT.AND P6, PT, R4, 0x20, PT ;  /* 0x000000200400780c */ /* 0x000fc80003fc4270 */
[----:B------:R-:W-:-:S13]  /*6830*/  ISETP.GT.AND P6, PT, R3, 0x88, P6 ;  /* 0x000000880300780c */ /* 0x000fda00037c4270 */
[----:B------:R-:W-:Y:S01]  /*6840*/  @P6 STG.E.U16 desc[UR38][R6.64+0x40], R42 ;  /* 0x0000402a06006986 */ /* 0x000fe2000c101526 */
[----:B------:R-:W-:-:S04]  /*6850*/  ISETP.GT.AND P6, PT, R4, 0x21, PT ;  /* 0x000000210400780c */ /* 0x000fc80003fc4270 */
[----:B------:R-:W-:-:S13]  /*6860*/  ISETP.GT.AND P6, PT, R3, 0x88, P6 ;  /* 0x000000880300780c */ /* 0x000fda00037c4270 */
[----:B------:R-:W-:Y:S02]  /*6870*/  @P6 IMAD.MOV.U32 R4, RZ, RZ, R6 ;  /* 0x000000ffff046224 */ /* 0x000fe400078e0006 */
[----:B------:R-:W-:-:S05]  /*6880*/  @P6 IMAD.MOV.U32 R5, RZ, RZ, R7 ;  /* 0x000000ffff056224 */ /* 0x000fca00078e0007 */
[----:B------:R0:W-:Y:S01]  /*6890*/  @P6 STG.E.U16 desc[UR38][R4.64+0x42], R43 ;  /* 0x0000422b04006986 */ /* 0x0001e2000c101526 */
[C---:B------:R-:W-:Y:S02]  /*68a0*/  ISETP.GT.AND P6, PT, R3.reuse, 0x80, P5 ;  /* 0x000000800300780c */ /* 0x040fe40002fc4270 */
[----:B------:R-:W-:-:S11]  /*68b0*/  ISETP.GT.AND P5, PT, R3, 0x88, P5 ;  /* 0x000000880300780c */ /* 0x000fd60002fa4270 */
[----:B0-----:R-:W-:Y:S02]  /*68c0*/  @P6 IMAD.MOV.U32 R4, RZ, RZ, R12 ;  /* 0x000000ffff046224 */ /* 0x001fe400078e000c */
[----:B------:R-:W-:-:S05]  /*68d0*/  @P6 IMAD.MOV.U32 R5, RZ, RZ, R13 ;  /* 0x000000ffff056224 */ /* 0x000fca00078e000d */
[----:B------:R0:W-:Y:S01]  /*68e0*/  @P6 STG.E.U16 desc[UR38][R4.64+0x50], R44 ;  /* 0x0000502c04006986 */ /* 0x0001e2000c101526 */
[C---:B------:R-:W-:Y:S02]  /*68f0*/  ISETP.GT.AND P6, PT, R3.reuse, 0x80, P4 ;  /* 0x000000800300780c */ /* 0x040fe400027c4270 */
[----:B------:R-:W-:-:S11]  /*6900*/  ISETP.GT.AND P4, PT, R3, 0x88, P4 ;  /* 0x000000880300780c */ /* 0x000fd60002784270 */
[----:B0-----:R-:W-:Y:S02]  /*6910*/  @P6 IMAD.MOV.U32 R4, RZ, RZ, R12 ;  /* 0x000000ffff046224 */ /* 0x001fe400078e000c */
[----:B------:R-:W-:-:S05]  /*6920*/  @P6 IMAD.MOV.U32 R5, RZ, RZ, R13 ;  /* 0x000000ffff056224 */ /* 0x000fca00078e000d */
[----:B------:R0:W-:Y:S02]  /*6930*/  @P6 STG.E.U16 desc[UR38][R4.64+0x52], R45 ;  /* 0x0000522d04006986 */ /* 0x0001e4000c101526 */
[----:B0-----:R-:W-:Y:S02]  /*6940*/  @P5 IMAD.MOV.U32 R4, RZ, RZ, R6 ;  /* 0x000000ffff045224 */ /* 0x001fe400078e0006 */
[----:B------:R-:W-:-:S05]  /*6950*/  @P5 IMAD.MOV.U32 R5, RZ, RZ, R7 ;  /* 0x000000ffff055224 */ /* 0x000fca00078e0007 */
[----:B------:R0:W-:Y:S01]  /*6960*/  @P5 STG.E.U16 desc[UR38][R4.64+0x50], R46 ;  /* 0x0000502e04005986 */ /* 0x0001e2000c101526 */
[C---:B------:R-:W-:Y:S02]  /*6970*/  ISETP.GT.AND P5, PT, R3.reuse, 0x80, P3 ;  /* 0x000000800300780c */ /* 0x040fe40001fa4270 */
[----:B------:R-:W-:Y:S01]  /*6980*/  ISETP.GT.AND P3, PT, R3, 0x88, P3 ;  /* 0x000000880300780c */ /* 0x000fe20001f64270 */
        /* <DEDUP_REMOVED lines=17> */
[----:B------:R0:W-:Y:S02]  /*6aa0*/  @P3 STG.E.U16 desc[UR38][R4.64+0x60], R50 ;  /* 0x0000603204003986 */ /* 0x0001e4000c101526 */
[----:B0-----:R-:W-:Y:S02]  /*6ab0*/  @P0 IMAD.MOV.U32 R4, RZ, RZ, R6 ;  /* 0x000000ffff040224 */ /* 0x001fe400078e0006 */
[----:B------:R-:W-:-:S05]  /*6ac0*/  @P0 IMAD.MOV.U32 R5, RZ, RZ, R7 ;  /* 0x000000ffff050224 */ /* 0x000fca00078e0007 */
[----:B------:R0:W-:Y:S02]  /*6ad0*/  @P0 STG.E.U16 desc[UR38][R4.64+0x62], R51 ;  /* 0x0000623304000986 */ /* 0x0001e4000c101526 */
[----:B0-----:R-:W-:Y:S02]  /*6ae0*/  @P5 IMAD.MOV.U32 R4, RZ, RZ, R12 ;  /* 0x000000ffff045224 */ /* 0x001fe400078e000c */
[----:B------:R-:W-:-:S05]  /*6af0*/  @P5 IMAD.MOV.U32 R5, RZ, RZ, R13 ;  /* 0x000000ffff055224 */ /* 0x000fca00078e000d */
[----:B------:R0:W-:Y:S04]  /*6b00*/  @P5 STG.E.U16 desc[UR38][R4.64+0x70], R52 ;  /* 0x0000703404005986 */ /* 0x0001e8000c101526 */
[----:B------:R1:W-:Y:S01]  /*6b10*/  @P4 STG.E.U16 desc[UR38][R12.64+0x72], R53 ;  /* 0x000072350c004986 */ /* 0x0003e2000c101526 */
[----:B0-----:R-:W-:Y:S02]  /*6b20*/  @P2 IMAD.MOV.U32 R4, RZ, RZ, R6 ;  /* 0x000000ffff042224 */ /* 0x001fe400078e0006 */
[----:B------:R-:W-:-:S05]  /*6b30*/  @P2 IMAD.MOV.U32 R5, RZ, RZ, R7 ;  /* 0x000000ffff052224 */ /* 0x000fca00078e0007 */
[----:B------:R1:W-:Y:S04]  /*6b40*/  @P2 STG.E.U16 desc[UR38][R4.64+0x70], R54 ;  /* 0x0000703604002986 */ /* 0x0003e8000c101526 */
[----:B------:R1:W-:Y:S02]  /*6b50*/  @P1 STG.E.U16 desc[UR38][R6.64+0x72], R55 ;  /* 0x0000723706001986 */ /* 0x0003e4000c101526 */
.L_x_153:
[----:B------:R-:W-:Y:S05]  /*6b60*/  BSYNC B0 ;  /* 0x0000000000007941 */ /* 0x000fea0003800000 */
.L_x_29:
[----:B------:R-:W-:Y:S01]  /*6b70*/  IADD3 R16, P0, R16, UR36, RZ ;  /* 0x0000002410107c10 */ /* 0x000fe2000ff1e0ff */
[----:B------:R-:W-:Y:S01]  /*6b80*/  ULDC.64 UR4, c[0x0][0x650] ;  /* 0x0001940000047ab9 */ /* 0x000fe20000000a00 */
[----:B------:R-:W-:Y:S01]  /*6b90*/  PRMT R3, RZ, 0x7610, R3 ;  /* 0x00007610ff037816 */ /* 0x000fe20000000003 */
[----:B------:R-:W-:Y:S01]  /*6ba0*/  IMAD.MOV.U32 R100, RZ, RZ, -0x1 ;  /* 0xffffffffff647424 */ /* 0x000fe200078e00ff */
[----:B------:R-:W-:Y:S01]  /*6bb0*/  IADD3.X R17, R17, UR42, RZ, P0, !PT ;  /* 0x0000002a11117c10 */ /* 0x000fe200087fe4ff */
[----:B------:R-:W-:Y:S01]  /*6bc0*/  IMAD.MOV.U32 R19, RZ, RZ, -0x1 ;  /* 0xffffffffff137424 */ /* 0x000fe200078e00ff */
[----:B------:R-:W-:-:S04]  /*6bd0*/  ISETP.GE.U32.AND P0, PT, R16, UR4, PT ;  /* 0x0000000410007c0c */ /* 0x000fc8000bf06070 */
[----:B------:R-:W-:-:S13]  /*6be0*/  ISETP.GE.U32.AND.EX P0, PT, R17, UR5, PT, P0 ;  /* 0x0000000511007c0c */ /* 0x000fda000bf06100 */
[----:B------:R-:W-:Y:S05]  /*6bf0*/  @P0 BRA `(.L_x_154) ;  /* 0x0000000400500947 */ /* 0x000fea0003800000 */
[----:B0-----:R-:W0:Y:S01]  /*6c00*/  LDC.64 R10, c[0x0][0x628] ;  /* 0x00018a00ff0a7b82 */ /* 0x001e220000000a00 */
[----:B-1----:R-:W1:Y:S01]  /*6c10*/  S2R R12, SR_CTAID.X ;  /* 0x00000000000c7919 */ /* 0x002e620000002500 */
[----:B----4-:R-:W-:Y:S02]  /*6c20*/  IMAD.MOV.U32 R8, RZ, RZ, R16 ;  /* 0x000000ffff087224 */ /* 0x010fe400078e0010 */
[----:B------:R-:W-:Y:S01]  /*6c30*/  IMAD.MOV.U32 R9, RZ, RZ, R17 ;  /* 0x000000ffff097224 */ /* 0x000fe200078e0011 */
[----:B------:R-:W4:Y:S03]  /*6c40*/  S2R R20, SR_CTAID.Y ;  /* 0x0000000000147919 */ /* 0x000f260000002600 */
[----:B------:R-:W1:Y:S08]  /*6c50*/  LDC R0, c[0x0][0x630] ;  /* 0x00018c00ff007b82 */ /* 0x000e700000000800 */
[----:B------:R-:W1:Y:S01]  /*6c60*/  LDC.64 R14, c[0x0][0x620] ;  /* 0x00018800ff0e7b82 */ /* 0x000e620000000a00 */
[----:B0-----:R-:W-:-:S04]  /*6c70*/  ISETP.NE.U32.AND P0, PT, R10, RZ, PT ;  /* 0x000000ff0a00720c */ /* 0x001fc80003f05070 */
[----:B------:R-:W-:-:S13]  /*6c80*/  ISETP.NE.AND.EX P0, PT, R11, RZ, PT, P0 ;  /* 0x000000ff0b00720c */ /* 0x000fda0003f05300 */
[----:B-1--4-:R-:W-:Y:S05]  /*6c90*/  @!P0 BRA `(.L_x_155) ;  /* 0x0000000000288947 */ /* 0x012fea0003800000 */
        /* <DEDUP_REMOVED lines=10> */
.L_x_155:
[-CC-:B------:R-:W-:Y:S01]  /*6d40*/  SHF.R.U64 R19, R8, R0.reuse, R9.reuse ;  /* 0x0000000008137219 */ /* 0x180fe20000001209 */
[----:B------:R-:W0:Y:S01]  /*6d50*/  LDC.64 R26, c[0x0][0x640] ;  /* 0x00019000ff1a7b82 */ /* 0x000e220000000a00 */
[----:B------:R-:W-:Y:S01]  /*6d60*/  SHF.R.U32.HI R0, RZ, R0, R9 ;  /* 0x00000000ff007219 */ /* 0x000fe20000011609 */
[----:B------:R-:W-:Y:S01]  /*6d70*/  ULDC UR4, c[0x0][0x150] ;  /* 0x0000540000047ab9 */ /* 0x000fe20000000800 */
[----:B------:R-:W-:Y:S02]  /*6d80*/  IADD3 R3, P0, RZ, -R19, RZ ;  /* 0x80000013ff037210 */ /* 0x000fe40007f1e0ff */
[----:B------:R-:W-:-:S03]  /*6d90*/  I2FP.F32.U32 R7, R12 ;  /* 0x0000000c00077245 */ /* 0x000fc60000201000 */
[----:B------:R-:W1:Y:S01]  /*6da0*/  LDC R6, c[0x0][0x618] ;  /* 0x00018600ff067b82 */ /* 0x000e620000000800 */
[----:B------:R-:W-:Y:S02]  /*6db0*/  IMAD.X R5, RZ, RZ, ~R0, P0 ;  /* 0x000000ffff057224 */ /* 0x000fe400000e0e00 */
[----:B------:R-:W-:Y:S01]  /*6dc0*/  FMUL R7, R7, UR4 ;  /* 0x0000000407077c20 */ /* 0x000fe20008400000 */
[----:B------:R-:W-:Y:S01]  /*6dd0*/  ULDC UR4, c[0x0][0x154] ;  /* 0x0000550000047ab9 */ /* 0x000fe20000000800 */
[-C--:B------:R-:W-:Y:S02]  /*6de0*/  IMAD R0, R5, R14.reuse, RZ ;  /* 0x0000000e05007224 */ /* 0x080fe400078e02ff */
[C---:B------:R-:W-:Y:S01]  /*6df0*/  IMAD.WIDE.U32 R4, R3.reuse, R14, R16 ;  /* 0x0000000e03047225 */ /* 0x040fe200078e0010 */
[----:B------:R-:W4:Y:S01]  /*6e00*/  LDC R8, c[0x0][0x608] ;  /* 0x00018200ff087b82 */ /* 0x000f220000000800 */
[----:B------:R-:W2:Y:S02]  /*6e10*/  F2I.U32.TRUNC.NTZ R7, R7 ;  /* 0x0000000700077305 */ /* 0x000ea4000020f000 */
[----:B------:R-:W-:Y:S01]  /*6e20*/  IMAD R3, R3, R15, R0 ;  /* 0x0000000f03037224 */ /* 0x000fe200078e0200 */
[----:B------:R-:W-:-:S03]  /*6e30*/  I2FP.F32.U32 R0, R20 ;  /* 0x0000001400007245 */ /* 0x000fc60000201000 */
[----:B------:R-:W-:Y:S01]  /*6e40*/  IMAD.IADD R3, R5, 0x1, R3 ;  /* 0x0000000105037824 */ /* 0x000fe200078e0203 */
[----:B------:R-:W3:Y:S01]  /*6e50*/  LDC R11, c[0x0][0x658] ;  /* 0x00019600ff0b7b82 */ /* 0x000ee20000000800 */
[----:B0-----:R-:W-:-:S04]  /*6e60*/  ISETP.NE.U32.AND P0, PT, R26, RZ, PT ;  /* 0x000000ff1a00720c */ /* 0x001fc80003f05070 */
[----:B------:R-:W-:-:S03]  /*6e70*/  ISETP.NE.AND.EX P0, PT, R27, RZ, PT, P0 ;  /* 0x000000ff1b00720c */ /* 0x000fc60003f05300 */
[----:B------:R-:W0:Y:S01]  /*6e80*/  LDC R9, c[0x0][0x144] ;  /* 0x00005100ff097b82 */ /* 0x000e220000000800 */
[-C--:B-1----:R-:W-:Y:S01]  /*6e90*/  SHF.R.U64 R10, R4, R6.reuse, R3 ;  /* 0x00000006040a7219 */ /* 0x082fe20000001203 */
[----:B--2---:R-:W-:Y:S01]  /*6ea0*/  IMAD.MOV R7, RZ, RZ, -R7 ;  /* 0x000000ffff077224 */ /* 0x004fe200078e0a07 */
[----:B------:R-:W-:Y:S01]  /*6eb0*/  SHF.R.U32.HI R3, RZ, R6, R3 ;  /* 0x00000006ff037219 */ /* 0x000fe20000011603 */
[----:B------:R-:W-:-:S04]  /*6ec0*/  FMUL R6, R0, UR4 ;  /* 0x0000000400067c20 */ /* 0x000fc80008400000 */
[----:B------:R-:W1:Y:S01]  /*6ed0*/  LDC R21, c[0x0][0x148] ;  /* 0x00005200ff157b82 */ /* 0x000e620000000800 */
[----:B------:R2:W0:Y:S01]  /*6ee0*/  F2I.U32.TRUNC.NTZ R14, R6 ;  /* 0x00000006000e7305 */ /* 0x000422000020f000 */
[-CC-:B----4-:R-:W-:Y:S02]  /*6ef0*/  SHF.R.U64 R13, R10, R8.reuse, R3.reuse ;  /* 0x000000080a0d7219 */ /* 0x190fe40000001203 */
[----:B------:R-:W-:-:S04]  /*6f00*/  SHF.R.U32.HI R0, RZ, R8, R3 ;  /* 0x00000008ff007219 */ /* 0x000fc80000011603 */
[----:B------:R-:W4:Y:S01]  /*6f10*/  LDC R24, c[0x0][0x600] ;  /* 0x00018000ff187b82 */ /* 0x000f220000000800 */
[-CC-:B---3--:R-:W-:Y:S02]  /*6f20*/  SHF.R.U64 R15, R13, R11.reuse, R0.reuse ;  /* 0x0000000b0d0f7219 */ /* 0x188fe40000001200 */
[----:B------:R-:W-:-:S03]  /*6f30*/  SHF.R.U32.HI R5, RZ, R11, R0 ;  /* 0x0000000bff057219 */ /* 0x000fc60000011600 */
[----:B------:R-:W-:Y:S02]  /*6f40*/  IMAD.MOV.U32 R4, RZ, RZ, R15 ;  /* 0x000000ffff047224 */ /* 0x000fe400078e000f */
[----:B------:R-:W3:Y:S01]  /*6f50*/  LDC R28, c[0x0][0x648] ;  /* 0x00019200ff1c7b82 */ /* 0x000ee20000000800 */
[----:B0-----:R-:W-:-:S07]  /*6f60*/  IMAD R25, R9, R7, R12 ;  /* 0x0000000709197224 */ /* 0x001fce00078e020c */
[----:B------:R-:W0:Y:S08]  /*6f70*/  LDC R29, c[0x0][0x638] ;  /* 0x00018e00ff1d7b82 */ /* 0x000e300000000800 */
[----:B------:R-:W0:Y:S01]  /*6f80*/  LDC R30, c[0x0][0x610] ;  /* 0x00018400ff1e7b82 */ /* 0x000e220000000800 */
[----:B-12-4-:R-:W-:Y:S05]  /*6f90*/  @!P0 BRA `(.L_x_156) ;  /* 0x0000000000288947 */ /* 0x016fea0003800000 */
        /* <DEDUP_REMOVED lines=10> */
.L_x_156:
[----:B------:R-:W-:Y:S01]  /*7040*/  ISETP.NE.AND P0, PT, R2, 0x1, PT ;  /* 0x000000010200780c */ /* 0x000fe20003f05270 */
[----:B------:R-:W-:Y:S01]  /*7050*/  IMAD.MOV R14, RZ, RZ, -R14 ;  /* 0x000000ffff0e7224 */ /* 0x000fe200078e0a0e */
[----:B---3--:R-:W-:Y:S01]  /*7060*/  SHF.R.U64 R3, R4, R28, R5 ;  /* 0x0000001c04037219 */ /* 0x008fe20000001205 */
[----:B------:R-:W-:Y:S01]  /*7070*/  VIADD R5, R24, 0xffffffff ;  /* 0xffffffff18057836 */ /* 0x000fe20000000000 */
[----:B------:R-:W-:-:S03]  /*7080*/  LOP3.LUT R0, R13, R98, RZ, 0xc0, !PT ;  /* 0x000000620d007212 */ /* 0x000fc600078ec0ff */
[----:B------:R-:W-:Y:S01]  /*7090*/  IMAD.MOV R4, RZ, RZ, -R3 ;  /* 0x000000ffff047224 */ /* 0x000fe200078e0a03 */
[----:B------:R-:W-:Y:S01]  /*70a0*/  LOP3.LUT R10, R10, R5, RZ, 0xc0, !PT ;  /* 0x000000050a0a7212 */ /* 0x000fe200078ec0ff */
[----:B------:R-:W-:Y:S02]  /*70b0*/  IMAD R0, R91, R3, R0 ;  /* 0x000000035b007224 */ /* 0x000fe400078e0200 */
[----:B0-----:R-:W-:Y:S02]  /*70c0*/  IMAD R3, R4, R29, R15 ;  /* 0x0000001d04037224 */ /* 0x001fe400078e020f */
[----:B------:R-:W-:Y:S02]  /*70d0*/  @P0 IMAD R25, R21, R14, R20 ;  /* 0x0000000e15190224 */ /* 0x000fe400078e0214 */
[----:B------:R-:W-:Y:S02]  /*70e0*/  IMAD R5, R3, R24, R10 ;  /* 0x0000001803057224 */ /* 0x000fe400078e020a */
[----:B------:R-:W-:-:S02]  /*70f0*/  IMAD R0, R0, R30, R25 ;  /* 0x0000001e00007224 */ /* 0x000fc400078e0219 */
[----:B------:R-:W-:-:S03]  /*7100*/  IMAD.MOV.U32 R4, RZ, RZ, 0x1 ;  /* 0x00000001ff047424 */ /* 0x000fc600078e00ff */
[----:B------:R-:W-:Y:S02]  /*7110*/  SEL R100, R5, R0, !P0 ;  /* 0x0000000005647207 */ /* 0x000fe40004000000 */
[----:B------:R-:W-:Y:S02]  /*7120*/  PRMT R3, R4, 0x7610, R3 ;  /* 0x0000761004037816 */ /* 0x000fe40000000003 */
[----:B------:R-:W-:-:S07]  /*7130*/  SEL R0, R0, R5, !P0 ;  /* 0x0000000500007207 */ /* 0x000fce0004000000 */
.L_x_154:
[----:B------:R-:W-:Y:S01]  /*7140*/  LOP3.LUT P0, RZ, R3, 0xff, RZ, 0xc0, !PT ;  /* 0x000000ff03ff7812 */ /* 0x000fe2000780c0ff */
[----:B------:R-:W-:-:S12]  /*7150*/  IMAD.MOV.U32 R107, RZ, RZ, R0 ;  /* 0x000000ffff6b7224 */ /* 0x000fd800078e0000 */
[----:B------:R-:W-:Y:S05]  /*7160*/  @P0 BRA `(.L_x_157) ;  /* 0xffffffa000600947 */ /* 0x000fea000383ffff */
[----:B------:R-:W-:Y:S05]  /*7170*/  EXIT ;  /* 0x000000000000794d */ /* 0x000fea0003800000 */
.L_x_4:
        /* <DEDUP_REMOVED lines=26> */
.L_x_159:
[--C-:B------:R-:W-:Y:S01]  /*7320*/  SHF.R.U64 R14, R12, R20, R13.reuse ;  /* 0x000000140c0e7219 */ /* 0x100fe2000000120d */
[----:B------:R-:W0:Y:S01]  /*7330*/  LDC R24, c[0x0][0x618] ;  /* 0x00018600ff187b82 */ /* 0x000e220000000800 */
[----:B------:R-:W-:Y:S01]  /*7340*/  I2FP.F32.U32 R8, R6 ;  /* 0x0000000600087245 */ /* 0x000fe20000201000 */
[----:B------:R-:W-:Y:S01]  /*7350*/  ULDC UR4, c[0x0][0x150] ;  /* 0x0000540000047ab9 */ /* 0x000fe20000000800 */
[----:B------:R-:W-:Y:S02]  /*7360*/  SHF.R.U32.HI R7, RZ, R20, R13 ;  /* 0x00000014ff077219 */ /* 0x000fe4000001160d */
[----:B------:R-:W-:Y:S01]  /*7370*/  IADD3 R11, P0, RZ, -R14, RZ ;  /* 0x8000000eff0b7210 */ /* 0x000fe20007f1e0ff */
[----:B------:R-:W-:Y:S01]  /*7380*/  FMUL R13, R8, UR4 ;  /* 0x00000004080d7c20 */ /* 0x000fe20008400000 */
[----:B------:R-:W-:Y:S01]  /*7390*/  ULDC UR4, c[0x0][0x154] ;  /* 0x0000550000047ab9 */ /* 0x000fe20000000800 */
[----:B------:R-:W1:Y:S02]  /*73a0*/  LDC.64 R26, c[0x0][0x640] ;  /* 0x00019000ff1a7b82 */ /* 0x000e640000000a00 */
[----:B------:R-:W-:-:S02]  /*73b0*/  IMAD.X R7, RZ, RZ, ~R7, P0 ;  /* 0x000000ffff077224 */ /* 0x000fc400000e0e07 */
[----:B------:R-:W2:Y:S01]  /*73c0*/  F2I.U32.TRUNC.NTZ R13, R13 ;  /* 0x0000000d000d7305 */ /* 0x000ea2000020f000 */
[----:B------:R-:W-:-:S03]  /*73d0*/  IMAD.WIDE.U32 R8, R11, R22, R16 ;  /* 0x000000160b087225 */ /* 0x000fc600078e0010 */
[----:B------:R-:W3:Y:S01]  /*73e0*/  LDC R15, c[0x0][0x144] ;  /* 0x00005100ff0f7b82 */ /* 0x000ee20000000800 */
[----:B------:R-:W-:-:S04]  /*73f0*/  IMAD R10, R7, R22, RZ ;  /* 0x00000016070a7224 */ /* 0x000fc800078e02ff */
[----:B------:R-:W-:Y:S02]  /*7400*/  IMAD R7, R11, R23, R10 ;  /* 0x000000170b077224 */ /* 0x000fe400078e020a */
[----:B------:R-:W-:Y:S01]  /*7410*/  IMAD.MOV.U32 R10, RZ, RZ, -0x1 ;  /* 0xffffffffff0a7424 */ /* 0x000fe200078e00ff */
[----:B------:R-:W4:Y:S01]  /*7420*/  LDC R20, c[0x0][0x608] ;  /* 0x00018200ff147b82 */ /* 0x000f220000000800 */
[----:B------:R-:W-:Y:S01]  /*7430*/  IMAD.IADD R7, R9, 0x1, R7 ;  /* 0x0000000109077824 */ /* 0x000fe200078e0207 */
[----:B------:R-:W-:-:S04]  /*7440*/  I2FP.F32.U32 R9, R5 ;  /* 0x0000000500097245 */ /* 0x000fc80000201000 */
[-C--:B0-----:R-:W-:Y:S01]  /*7450*/  SHF.R.U64 R12, R8, R24.reuse, R7 ;  /* 0x00000018080c7219 */ /* 0x081fe20000001207 */
[----:B--2---:R-:W-:Y:S01]  /*7460*/  IMAD.MOV R8, RZ, RZ, -R13 ;  /* 0x000000ffff087224 */ /* 0x004fe200078e0a0d */
[----:B------:R-:W0:Y:S01]  /*7470*/  LDC R11, c[0x0][0x658] ;  /* 0x00019600ff0b7b82 */ /* 0x000e220000000800 */
[----:B-1----:R-:W-:Y:S01]  /*7480*/  ISETP.NE.U32.AND P0, PT, R26, RZ, PT ;  /* 0x000000ff1a00720c */ /* 0x002fe20003f05070 */
[----:B------:R-:W-:Y:S01]  /*7490*/  FMUL R9, R9, UR4 ;  /* 0x0000000409097c20 */ /* 0x000fe20008400000 */
[----:B------:R-:W-:Y:S02]  /*74a0*/  SHF.R.U32.HI R7, RZ, R24, R7 ;  /* 0x00000018ff077219 */ /* 0x000fe40000011607 */
[----:B------:R-:W-:-:S03]  /*74b0*/  ISETP.NE.AND.EX P0, PT, R27, RZ, PT, P0 ;  /* 0x000000ff1b00720c */ /* 0x000fc60003f05300 */
[----:B------:R-:W1:Y:S01]  /*74c0*/  LDC R22, c[0x0][0x148] ;  /* 0x00005200ff167b82 */ /* 0x000e620000000800 */
[----:B---3--:R-:W-:Y:S02]  /*74d0*/  IMAD R23, R15, R8, R6 ;  /* 0x000000080f177224 */ /* 0x008fe400078e0206 */
[----:B------:R-:W-:-:S05]  /*74e0*/  IMAD.MOV.U32 R8, RZ, RZ, 0x1 ;  /* 0x00000001ff087424 */ /* 0x000fca00078e00ff */
[----:B------:R-:W2:Y:S01]  /*74f0*/  LDC R21, c[0x0][0x600] ;  /* 0x00018000ff157b82 */ /* 0x000ea20000000800 */
[-CC-:B----4-:R-:W-:Y:S02]  /*7500*/  SHF.R.U64 R15, R12, R20.reuse, R7.reuse ;  /* 0x000000140c0f7219 */ /* 0x190fe40000001207 */
[----:B------:R-:W-:Y:S02]  /*7510*/  SHF.R.U32.HI R6, RZ, R20, R7 ;  /* 0x00000014ff067219 */ /* 0x000fe40000011607 */
[----:B------:R3:W4:Y:S03]  /*7520*/  F2I.U32.TRUNC.NTZ R20, R9 ;  /* 0x0000000900147305 */ /* 0x000726000020f000 */
[----:B------:R-:W1:Y:S01]  /*7530*/  LDC R25, c[0x0][0x648] ;  /* 0x00019200ff197b82 */ /* 0x000e620000000800 */
[-C--:B0-----:R-:W-:Y:S02]  /*7540*/  SHF.R.U64 R19, R15, R11.reuse, R6 ;  /* 0x0000000b0f137219 */ /* 0x081fe40000001206 */
[----:B------:R-:W-:-:S02]  /*7550*/  SHF.L.U32 R10, R10, R11, RZ ;  /* 0x0000000b0a0a7219 */ /* 0x000fc400000006ff */
[-C--:B------:R-:W-:Y:S01]  /*7560*/  SHF.R.U32.HI R7, RZ, R11.reuse, R6 ;  /* 0x0000000bff077219 */ /* 0x080fe20000011606 */
[----:B------:R-:W-:Y:S01]  /*7570*/  IMAD.MOV.U32 R6, RZ, RZ, R19 ;  /* 0x000000ffff067224 */ /* 0x000fe200078e0013 */
[----:B------:R-:W-:Y:S01]  /*7580*/  SHF.L.U32 R24, R8, R11, RZ ;  /* 0x0000000b08187219 */ /* 0x000fe200000006ff */
[----:B------:R-:W0:Y:S01]  /*7590*/  LDC R28, c[0x0][0x638] ;  /* 0x00018e00ff1c7b82 */ /* 0x000e220000000800 */
[----:B------:R-:W-:-:S07]  /*75a0*/  LOP3.LUT R30, RZ, R10, RZ, 0x33, !PT ;  /* 0x0000000aff1e7212 */ /* 0x000fce00078e33ff */
[----:B------:R-:W0:Y:S01]  /*75b0*/  LDC R29, c[0x0][0x610] ;  /* 0x00018400ff1d7b82 */ /* 0x000e220000000800 */
[----:B---34-:R-:W-:Y:S05]  /*75c0*/  @!P0 BRA `(.L_x_160) ;  /* 0x0000000000288947 */ /* 0x018fea0003800000 */
[----:B------:R-:W3:Y:S02]  /*75d0*/  LDC R6, c[0x0][0x64c] ;  /* 0x00019300ff067b82 */ /* 0x000ee40000000800 */
[----:B---3--:R-:W-:-:S05]  /*75e0*/  IADD3 R11, P0, R19, R6, RZ ;  /* 0x00000006130b7210 */ /* 0x008fca0007f1e0ff */
        /* <DEDUP_REMOVED lines=8> */
.L_x_160:
[----:B------:R-:W-:Y:S01]  /*7670*/  ISETP.NE.AND P0, PT, R2, 0x1, PT ;  /* 0x000000010200780c */ /* 0x000fe20003f05270 */
[----:B--2---:R-:W-:Y:S01]  /*7680*/  VIADD R9, R21, 0xffffffff ;  /* 0xffffffff15097836 */ /* 0x004fe20000000000 */
[----:B-1----:R-:W-:Y:S01]  /*7690*/  SHF.R.U64 R7, R6, R25, R7 ;  /* 0x0000001906077219 */ /* 0x002fe20000001207 */
[----:B------:R-:W-:Y:S01]  /*76a0*/  IMAD.MOV R20, RZ, RZ, -R20 ;  /* 0x000000ffff147224 */ /* 0x000fe200078e0a14 */
[----:B------:R-:W-:Y:S02]  /*76b0*/  LOP3.LUT R6, R15, R30, RZ, 0xc0, !PT ;  /* 0x0000001e0f067212 */ /* 0x000fe400078ec0ff */
[----:B------:R-:W-:Y:S01]  /*76c0*/  LOP3.LUT R12, R12, R9, RZ, 0xc0, !PT ;  /* 0x000000090c0c7212 */ /* 0x000fe200078ec0ff */
[----:B------:R-:W-:Y:S02]  /*76d0*/  IMAD.MOV R8, RZ, RZ, -R7 ;  /* 0x000000ffff087224 */ /* 0x000fe400078e0a07 */
[----:B------:R-:W-:Y:S02]  /*76e0*/  IMAD R6, R24, R7, R6 ;  /* 0x0000000718067224 */ /* 0x000fe400078e0206 */
[----:B------:R-:W-:-:S02]  /*76f0*/  IMAD.MOV.U32 R9, RZ, RZ, 0x1 ;  /* 0x00000001ff097424 */ /* 0x000fc400078e00ff */
[----:B------:R-:W-:Y:S02]  /*7700*/  @P0 IMAD R23, R22, R20, R5 ;  /* 0x0000001416170224 */ /* 0x000fe400078e0205 */
[----:B0-----:R-:W-:Y:S02]  /*7710*/  IMAD R5, R8, R28, R19 ;  /* 0x0000001c08057224 */ /* 0x001fe400078e0213 */
[----:B------:R-:W-:Y:S02]  /*7720*/  IMAD R19, R6, R29, R23 ;  /* 0x0000001d06137224 */ /* 0x000fe400078e0217 */
[----:B------:R-:W-:Y:S02]  /*7730*/  IMAD R6, R5, R21, R12 ;  /* 0x0000001505067224 */ /* 0x000fe400078e020c */
[----:B------:R-:W-:-:S03]  /*7740*/  IMAD.MOV.U32 R8, RZ, RZ, R14 ;  /* 0x000000ffff087224 */ /* 0x000fc600078e000e */
[----:B------:R-:W-:Y:S02]  /*7750*/  SEL R20, R6, R19, !P0 ;  /* 0x0000001306147207 */ /* 0x000fe40004000000 */
[----:B------:R-:W-:-:S07]  /*7760*/  SEL R19, R19, R6, !P0 ;  /* 0x0000000613137207 */ /* 0x000fce0004000000 */
.L_x_158:
[----:B------:R-:W-:-:S08]  /*7770*/  NOP ;  /* 0x0000000000007918 */ /* 0x000fd00000000000 */
[----:B------:R-:W0:-:S00]  /*7780*/  USETMAXREG.DEALLOC.CTAPOOL 0x28 ;  /* 0x00000028000079c8 */ /* 0x000e0000080e0500 */
[----:B0-----:R-:W-:-:S13]  /*7790*/  ISETP.NE.AND P0, PT, R0, RZ, PT ;  /* 0x000000ff0000720c */ /* 0x001fda0003f05270 */
[----:B------:R-:W-:Y:S05]  /*77a0*/  @P0 EXIT ;  /* 0x000000000000094d */ /* 0x000fea0003800000 */
[----:B------:R-:W-:Y:S01]  /*77b0*/  LOP3.LUT P0, RZ, R9, 0xff, RZ, 0xc0, !PT ;  /* 0x000000ff09ff7812 */ /* 0x000fe2000780c0ff */
[----:B------:R-:W-:Y:S02]  /*77c0*/  IMAD.MOV.U32 R0, RZ, RZ, 0x1 ;  /* 0x00000001ff007424 */ /* 0x000fe400078e00ff */
[----:B------:R-:W-:-:S10]  /*77d0*/  IMAD.MOV.U32 R12, RZ, RZ, RZ ;  /* 0x000000ffff0c7224 */ /* 0x000fd400078e00ff */
[----:B------:R-:W-:Y:S05]  /*77e0*/  @!P0 BRA `(.L_x_161) ;  /* 0x0000000c00148947 */ /* 0x000fea0003800000 */
[----:B------:R-:W0:Y:S01]  /*77f0*/  LDC R0, c[0x0][0x28c] ;  /* 0x0000a300ff007b82 */ /* 0x000e220000000800 */
[----:B------:R-:W-:Y:S01]  /*7800*/  LOP3.LUT P0, RZ, R3, 0x1f, RZ, 0xc0, !PT ;  /* 0x0000001f03ff7812 */ /* 0x000fe2000780c0ff */
[----:B------:R-:W-:Y:S01]  /*7810*/  ULDC UR5, c[0x0][0x658] ;  /* 0x0001960000057ab9 */ /* 0x000fe20000000800 */
[----:B------:R-:W-:Y:S01]  /*7820*/  UMOV UR6, 0xffffffff ;  /* 0xffffffff00067882 */ /* 0x000fe20000000000 */
[----:B------:R-:W-:Y:S01]  /*7830*/  BSSY B0, `(.L_x_161) ;  /* 0x00000c0000007945 */ /* 0x000fe20003800000 */
[----:B------:R-:W-:Y:S01]  /*7840*/  USHF.L.U32 UR6, UR6, UR5, URZ ;  /* 0x0000000506067299 */ /* 0x000fe2000800063f */
[C---:B------:R-:W-:Y:S01]  /*7850*/  ISETP.NE.AND P2, PT, R4.reuse, RZ, PT ;  /* 0x000000ff0400720c */ /* 0x040fe20003f45270 */
[----:B------:R-:W-:Y:S01]  /*7860*/  IMAD.MOV.U32 R13, RZ, RZ, 0x1 ;  /* 0x00000001ff0d7424 */ /* 0x000fe200078e00ff */
[----:B------:R-:W-:Y:S01]  /*7870*/  ISETP.NE.OR P0, PT, R4, RZ, !P0 ;  /* 0x000000ff0400720c */ /* 0x000fe20004705670 */
[----:B------:R-:W-:Y:S01]  /*7880*/  IMAD.MOV.U32 R12, RZ, RZ, RZ ;  /* 0x000000ffff0c7224 */ /* 0x000fe200078e00ff */
[----:B------:R-:W-:Y:S01]  /*7890*/  LOP3.LUT R11, R18, 0x2, RZ, 0xfc, !PT ;  /* 0x00000002120b7812 */ /* 0x000fe200078efcff */
[----:B------:R-:W-:Y:S01]  /*78a0*/  ULDC UR4, c[0x0][0x600] ;  /* 0x0001800000047ab9 */ /* 0x000fe20000000800 */
[----:B------:R-:W-:Y:S01]  /*78b0*/  UMOV UR7, 0x1 ;  /* 0x0000000100077882 */ /* 0x000fe20000000000 */
[----:B------:R-:W-:-:S02]  /*78c0*/  UIADD3 UR15, UR4, -0x1, URZ ;  /* 0xffffffff040f7890 */ /* 0x000fc4000fffe03f */
[----:B------:R-:W-:Y:S02]  /*78d0*/  USHF.L.U32 UR17, UR7, UR5, URZ ;  /* 0x0000000507117299 */ /* 0x000fe4000800063f */
[----:B------:R-:W-:Y:S01]  /*78e0*/  ULOP3.LUT UR16, URZ, UR6, URZ, 0x33, !UPT ;  /* 0x000000063f107292 */ /* 0x000fe2000f8e333f */
[----:B------:R-:W-:Y:S01]  /*78f0*/  ULDC.64 UR20, c[0x0][0x198] ;  /* 0x0000660000147ab9 */ /* 0x000fe20000000a00 */
[----:B0-----:R-:W-:-:S05]  /*7900*/  VIADD R0, R0, 0x1f ;  /* 0x0000001f00007836 */ /* 0x001fca0000000000 */
[----:B------:R-:W-:-:S04]  /*7910*/  SHF.R.S32.HI R3, RZ, 0x1f, R0 ;  /* 0x0000001fff037819 */ /* 0x000fc80000011400 */
[----:B------:R-:W-:Y:S01]  /*7920*/  LEA.HI R3, R3, R0, RZ, 0x5 ;  /* 0x0000000003037211 */ /* 0x000fe200078f28ff */
[----:B------:R-:W-:-:S03]  /*7930*/  IMAD.MOV.U32 R0, RZ, RZ, 0x1 ;  /* 0x00000001ff007424 */ /* 0x000fc600078e00ff */
[----:B------:R-:W-:-:S05]  /*7940*/  SHF.R.S32.HI R3, RZ, 0x5, R3 ;  /* 0x00000005ff037819 */ /* 0x000fca0000011403 */
[----:B------:R-:W-:-:S07]  /*7950*/  VIADD R10, R3, 0x1 ;  /* 0x00000001030a7836 */ /* 0x000fce0000000000 */
.L_x_173:
[----:B------:R-:W-:-:S03]  /*7960*/  UMOV UR4, 0xffffffff ;  /* 0xffffffff00047882 */ /* 0x000fc60000000000 */
[----:B------:R-:W-:Y:S05]  /*7970*/  BRA.DIV UR4, `(.L_x_162) ;  /* 0x0000001204987947 */ /* 0x000fea000b800000 */
[----:B------:R-:W-:-:S13]  /*7980*/  ELECT P6, URZ, PT ;  /* 0x00000000003f782f */ /* 0x000fda00038c0000 */
.L_x_191:
[----:B------:R-:W0:Y:S01]  /*7990*/  LDC R4, c[0x0][0x28c] ;  /* 0x0000a300ff047b82 */ /* 0x000e220000000800 */
[----:B------:R-:W-:Y:S01]  /*79a0*/  BSSY B1, `(.L_x_163) ;  /* 0x0000037000017945 */ /* 0x000fe20003800000 */
[----:B0-----:R-:W-:-:S13]  /*79b0*/  ISETP.LT.OR P6, PT, R4, 0x1, !P6 ;  /* 0x000000010400780c */ /* 0x001fda00077c1670 */
[----:B------:R-:W-:Y:S05]  /*79c0*/  @P6 BRA `(.L_x_164) ;  /* 0x0000000000d06947 */ /* 0x000fea0003800000 */
[----:B------:R-:W-:Y:S02]  /*79d0*/  IMAD.SHL.U32 R20, R20, 0x40, RZ ;  /* 0x0000004014147824 */ /* 0x000fe400078e00ff */
[----:B------:R-:W-:Y:S02]  /*79e0*/  IMAD.SHL.U32 R19, R19, 0x100, RZ ;  /* 0x0000010013137824 */ /* 0x000fe400078e00ff */
[----:B------:R-:W-:Y:S02]  /*79f0*/  IMAD.MOV.U32 R21, RZ, RZ, RZ ;  /* 0x000000ffff157224 */ /* 0x000fe400078e00ff */
[----:B------:R-:W-:Y:S02]  /*7a00*/  IMAD.MOV.U32 R4, RZ, RZ, R10 ;  /* 0x000000ffff047224 */ /* 0x000fe400078e000a */
[----:B------:R-:W-:Y:S02]  /*7a10*/  IMAD.MOV.U32 R5, RZ, RZ, R0 ;  /* 0x000000ffff057224 */ /* 0x000fe400078e0000 */
[----:B------:R-:W-:-:S07]  /*7a20*/  IMAD.MOV.U32 R6, RZ, RZ, R12 ;  /* 0x000000ffff067224 */ /* 0x000fce00078e000c */
.L_x_168:
[----:B------:R-:W0:Y:S01]  /*7a30*/  S2R R14, SR_CgaCtaId ;  /* 0x00000000000e7919 */ /* 0x000e220000008800 */
[----:B------:R-:W-:Y:S01]  /*7a40*/  MOV R7, 0x400 ;  /* 0x0000040000077802 */ /* 0x000fe20000000f00 */
[----:B------:R-:W1:Y:S03]  /*7a50*/  @!P2 LDC R9, c[0x0][0x500] ;  /* 0x00014000ff09ab82 */ /* 0x000e660000000800 */
[----:B0-----:R-:W-:Y:S02]  /*7a60*/  LEA R15, R14, R7, 0x18 ;  /* 0x000000070e0f7211 */ /* 0x001fe400078ec0ff */
[----:B------:R-:W-:-:S03]  /*7a70*/  SHF.L.U32 R7, R5, 0x1f, RZ ;  /* 0x0000001f05077819 */ /* 0x000fc600000006ff */
[----:B------:R-:W-:-:S04]  /*7a80*/  IMAD R14, R6, 0x8, R15 ;  /* 0x00000008060e7824 */ /* 0x000fc800078e020f */
[----:B------:R-:W0:Y:S02]  /*7a90*/  SYNCS.PHASECHK.TRANS64.TRYWAIT P1, [R14+URZ+0x58], R7 ;  /* 0x000058070e0075a7 */ /* 0x000e24000802017f */
[----:B01----:R-:W-:Y:S05]  /*7aa0*/  @!P1 BRA `(.L_x_165) ;  /* 0x00000010006c9947 */ /* 0x003fea0003800000 */
.L_x_192:
[----:B0-----:R-:W-:Y:S01]  /*7ab0*/  PRMT R7, R11, 0x9910, RZ ;  /* 0x000099100b077816 */ /* 0x001fe200000000ff */
[----:B------:R0:W-:Y:S03]  /*7ac0*/  @!P2 SYNCS.ARRIVE.TRANS64 RZ, [R14+URZ], R9 ;  /* 0x000000090effa9a7 */ /* 0x0001e6000800003f */
[----:B------:R-:W-:-:S13]  /*7ad0*/  ISETP.NE.AND P1, PT, R7, 0x2, PT ;  /* 0x000000020700780c */ /* 0x000fda0003f25270 */
[----:B0-----:R-:W-:Y:S05]  /*7ae0*/  @P1 BRA `(.L_x_166) ;  /* 0x0000000000041947 */ /* 0x001fea0003800000 */
[----:B------:R-:W-:Y:S01]  /*7af0*/  BPT.TRAP 0x1 ;  /* 0x000000040000795c */ /* 0x000fe20000300000 */
.L_x_166:
[----:B------:R-:W-:Y:S05]  /*7b00*/  @P0 BRA `(.L_x_167) ;  /* 0x0000000000040947 */ /* 0x000fea0003800000 */
[----:B------:R-:W-:Y:S01]  /*7b10*/  BPT.TRAP 0x1 ;  /* 0x000000040000795c */ /* 0x000fe20000300000 */
.L_x_167:
[--C-:B------:R-:W-:Y:S01]  /*7b20*/  IMAD R7, R6, 0x4000, R15.reuse ;  /* 0x0000400006077824 */ /* 0x100fe200078e020f */
[----:B------:R-:W-:Y:S01]  /*7b30*/  R2UR UR9, R14 ;  /* 0x000000000e0972ca */ /* 0x000fe200000e0000 */
[----:B------:R-:W-:Y:S01]  /*7b40*/  IMAD R15, R6, 0x1000, R15 ;  /* 0x00001000060f7824 */ /* 0x000fe200078e020f */
[----:B------:R-:W-:Y:S01]  /*7b50*/  UIADD3 UR4, UP0, UR20, 0xf0, URZ ;  /* 0x000000f014047890 */ /* 0x000fe2000ff1e03f */
[----:B------:R-:W-:Y:S01]  /*7b60*/  VIADD R4, R4, 0xffffffff ;  /* 0xffffffff04047836 */ /* 0x000fe20000000000 */
[----:B------:R-:W-:Y:S01]  /*7b70*/  R2UR UR5, R7 ;  /* 0x00000000070572ca */ /* 0x000fe200000e0000 */
[----:B------:R-:W-:Y:S01]  /*7b80*/  UIADD3 UR22, UP1, UR20, 0x1f0, URZ ;  /* 0x000001f014167890 */ /* 0x000fe2000ff3e03f */
[----:B------:R-:W-:Y:S01]  /*7b90*/  R2UR UR8, R15 ;  /* 0x000000000f0872ca */ /* 0x000fe200000e0000 */
[----:B------:R-:W-:Y:S01]  /*7ba0*/  VIADD R6, R6, 0x1 ;  /* 0x0000000106067836 */ /* 0x000fe20000000000 */
[----:B------:R-:W-:Y:S01]  /*7bb0*/  R2UR UR11, R19 ;  /* 0x00000000130b72ca */ /* 0x000fe200000e0000 */
[----:B------:R-:W-:Y:S01]  /*7bc0*/  UIADD3.X UR23, URZ, UR21, URZ, UP1, !UPT ;  /* 0x000000153f177290 */ /* 0x000fe20008ffe43f */
[C---:B------:R-:W-:Y:S01]  /*7bd0*/  R2UR UR10, R21.reuse ;  /* 0x00000000150a72ca */ /* 0x040fe200000e0000 */
[----:B------:R-:W-:Y:S01]  /*7be0*/  UMOV UR6, 0x0 ;  /* 0x0000000000067882 */ /* 0x000fe20000000000 */
[----:B------:R-:W-:Y:S01]  /*7bf0*/  R2UR UR12, R8 ;  /* 0x00000000080c72ca */ /* 0x000fe200000e0000 */
[----:B------:R-:W-:Y:S01]  /*7c00*/  UMOV UR7, 0x10000000 ;  /* 0x1000000000077882 */ /* 0x000fe20000000000 */
[----:B------:R-:W-:Y:S01]  /*7c10*/  R2UR UR18, R20 ;  /* 0x00000000141272ca */ /* 0x000fe200000e0000 */
[----:B------:R-:W-:Y:S01]  /*7c20*/  VIADD R21, R21, 0x20 ;  /* 0x0000002015157836 */ /* 0x000fe20000000000 */
[----:B------:R-:W-:Y:S01]  /*7c30*/  ISETP.GT.AND P3, PT, R4, 0x1, PT ;  /* 0x000000010400780c */ /* 0x000fe20003f64270 */
[----:B------:R-:W-:Y:S01]  /*7c40*/  UIADD3 UR13, UR5, 0x180, URZ ;  /* 0x00000180050d7890 */ /* 0x000fe2000fffe03f */
[----:B------:R-:W-:Y:S01]  /*7c50*/  ISETP.NE.AND P1, PT, R6, 0xb, PT ;  /* 0x0000000b0600780c */ /* 0x000fe20003f25270 */
[----:B------:R-:W-:-:S02]  /*7c60*/  UIADD3.X UR5, URZ, UR21, URZ, UP0, !UPT ;  /* 0x000000153f057290 */ /* 0x000fc400087fe43f */
[----:B------:R-:W-:Y:S01]  /*7c70*/  UIADD3 UR14, UR8, 0x2c180, URZ ;  /* 0x0002c180080e7890 */ /* 0x000fe2000fffe03f */
[----:B------:R-:W-:Y:S02]  /*7c80*/  SEL R14, RZ, 0x1, P1 ;  /* 0x00000001ff0e7807 */ /* 0x000fe40000800000 */
[----:B------:R-:W-:Y:S01]  /*7c90*/  UMOV UR8, UR13 ;  /* 0x0000000d00087c82 */ /* 0x000fe20008000000 */
[----:B------:R-:W-:Y:S02]  /*7ca0*/  SEL R6, R6, RZ, P1 ;  /* 0x000000ff06067207 */ /* 0x000fe40000800000 */
[----:B------:R-:W-:Y:S01]  /*7cb0*/  LOP3.LUT R5, R5, R14, RZ, 0x3c, !PT ;  /* 0x0000000e05057212 */ /* 0x000fe200078e3cff */
[----:B------:R0:W-:Y:S02]  /*7cc0*/  UTMALDG.3D [UR8], [UR4], desc[UR6] ;  /* 0x00000608040075b4 */ /* 0x0001e40008011000 */
[----:B0-----:R-:W-:Y:S01]  /*7cd0*/  UMOV UR8, UR14 ;  /* 0x0000000e00087c82 */ /* 0x001fe20008000000 */
[----:B------:R-:W-:-:S02]  /*7ce0*/  UMOV UR11, UR18 ;  /* 0x00000012000b7c82 */ /* 0x000fc40008000000 */
[----:B------:R0:W-:Y:S02]  /*7cf0*/  UTMALDG.3D [UR8], [UR22], desc[UR6] ;  /* 0x00000608160075b4 */ /* 0x0001e40008011000 */
[----:B0-----:R-:W-:Y:S05]  /*7d00*/  @P3 BRA `(.L_x_168) ;  /* 0xfffffffc00483947 */ /* 0x001fea000383ffff */
.L_x_164:
[----:B------:R-:W-:Y:S05]  /*7d10*/  BSYNC B1 ;  /* 0x0000000000017941 */ /* 0x000fea0003800000 */
.L_x_163:
[----:B------:R-:W-:Y:S01]  /*7d20*/  LOP3.LUT P3, RZ, R13, 0xff, RZ, 0xc0, !PT ;  /* 0x000000ff0dff7812 */ /* 0x000fe2000786c0ff */
[----:B------:R-:W-:Y:S01]  /*7d30*/  IMAD.IADD R12, R3, 0x1, R12 ;  /* 0x00000001030c7824 */ /* 0x000fe200078e020c */
[----:B------:R-:W-:Y:S01]  /*7d40*/  IADD3 R16, P4, R16, UR36, RZ ;  /* 0x0000002410107c10 */ /* 0x000fe2000ff9e0ff */
[----:B------:R-:W-:Y:S01]  /*7d50*/  ULDC.64 UR4, c[0x0][0x650] ;  /* 0x0001940000047ab9 */ /* 0x000fe20000000a00 */
[----:B------:R-:W-:Y:S01]  /*7d60*/  BSSY B1, `(.L_x_169) ;  /* 0x000006a000017945 */ /* 0x000fe20003800000 */
[----:B------:R-:W-:Y:S01]  /*7d70*/  IMAD.MOV.U32 R19, RZ, RZ, -0x1 ;  /* 0xffffffffff137424 */ /* 0x000fe200078e00ff */
[----:B------:R-:W-:Y:S01]  /*7d80*/  ISETP.GT.U32.AND P1, PT, R12, 0xa, PT ;  /* 0x0000000a0c00780c */ /* 0x000fe20003f24070 */
[----:B------:R-:W-:Y:S01]  /*7d90*/  IMAD.MOV.U32 R20, RZ, RZ, -0x1 ;  /* 0xffffffffff147424 */ /* 0x000fe200078e00ff */
[----:B------:R-:W-:Y:S01]  /*7da0*/  IADD3.X R17, R17, UR42, RZ, P4, !PT ;  /* 0x0000002a11117c10 */ /* 0x000fe2000a7fe4ff */
[----:B------:R-:W-:Y:S01]  /*7db0*/  IMAD.MOV.U32 R8, RZ, RZ, -0x1 ;  /* 0xffffffffff087424 */ /* 0x000fe200078e00ff */
[----:B------:R-:W-:-:S02]  /*7dc0*/  ISETP.LT.U32.AND P1, PT, R3, 0xb, P1 ;  /* 0x0000000b0300780c */ /* 0x000fc40000f21070 */
[----:B------:R-:W-:Y:S01]  /*7dd0*/  PRMT R13, RZ, 0x7610, R13 ;  /* 0x00007610ff0d7816 */ /* 0x000fe2000000000d */
[----:B------:R-:W0:Y:S01]  /*7de0*/  @P3 S2R R5, SR_CgaCtaId ;  /* 0x0000000000053919 */ /* 0x000e220000008800 */
[----:B------:R-:W-:-:S04]  /*7df0*/  @P3 MOV R4, 0x400 ;  /* 0x0000040000043802 */ /* 0x000fc80000000f00 */
[----:B0-----:R-:W-:Y:S01]  /*7e00*/  @P3 LEA R6, R5, R4, 0x18 ;  /* 0x0000000405063211 */ /* 0x001fe200078ec0ff */
[----:B------:R-:W-:-:S03]  /*7e10*/  IMAD.WIDE.U32 R4, R12, -0x45d1745d, RZ ;  /* 0xba2e8ba30c047825 */ /* 0x000fc600078e00ff */
[----:B------:R0:W-:Y:S01]  /*7e20*/  @P3 SYNCS.ARRIVE.TRANS64.A1T0 RZ, [R6+URZ+0xc8], RZ ;  /* 0x0000c8ff06ff39a7 */ /* 0x0001e2000810003f */
[----:B------:R-:W-:Y:S02]  /*7e30*/  ISETP.GE.U32.AND P3, PT, R3, 0xb, PT ;  /* 0x0000000b0300780c */ /* 0x000fe40003f66070 */
[----:B------:R-:W-:Y:S02]  /*7e40*/  SHF.R.U32.HI R7, RZ, 0x3, R5 ;  /* 0x00000003ff077819 */ /* 0x000fe40000011605 */
[----:B------:R-:W-:Y:S02]  /*7e50*/  SEL R5, RZ, 0x1, !P1 ;  /* 0x00000001ff057807 */ /* 0x000fe40004800000 */
[----:B------:R-:W-:Y:S01]  /*7e60*/  ISETP.GE.U32.AND P1, PT, R16, UR4, PT ;  /* 0x0000000410007c0c */ /* 0x000fe2000bf26070 */
[----:B------:R-:W-:Y:S01]  /*7e70*/  IMAD R12, R7, -0xb, R12 ;  /* 0xfffffff5070c7824 */ /* 0x000fe200078e020c */
[----:B------:R-:W-:Y:S02]  /*7e80*/  LOP3.LUT R0, R0, R5, RZ, 0x3c, !PT ;  /* 0x0000000500007212 */ /* 0x000fe400078e3cff */
[----:B------:R-:W-:-:S02]  /*7e90*/  ISETP.GE.U32.AND.EX P1, PT, R17, UR5, PT, P1 ;  /* 0x0000000511007c0c */ /* 0x000fc4000bf26110 */
[----:B------:R-:W-:Y:S02]  /*7ea0*/  PRMT R4, RZ, 0x7610, R4 ;  /* 0x00007610ff047816 */ /* 0x000fe40000000004 */
[----:B------:R-:W-:-:S09]  /*7eb0*/  @P3 LOP3.LUT R0, R0, 0x1, R7, 0x78, !PT ;  /* 0x0000000100003812 */ /* 0x000fd200078e7807 */
[----:B0-----:R-:W-:Y:S05]  /*7ec0*/  @P1 BRA `(.L_x_170) ;  /* 0x00000004004c1947 */ /* 0x001fea0003800000 */
[----:B------:R-:W-:Y:S01]  /*7ed0*/  ULDC.64 UR4, c[0x0][0x628] ;  /* 0x00018a0000047ab9 */ /* 0x000fe20000000a00 */
[----:B------:R-:W0:Y:S01]  /*7ee0*/  S2R R15, SR_CTAID.X ;  /* 0x00000000000f7919 */ /* 0x000e220000002500 */
[----:B------:R-:W-:Y:S01]  /*7ef0*/  ISETP.NE.U32.AND P1, PT, RZ, UR4, PT ;  /* 0x00000004ff007c0c */ /* 0x000fe2000bf25070 */
[----:B------:R-:W-:Y:S01]  /*7f00*/  ULDC UR7, c[0x0][0x630] ;  /* 0x00018c0000077ab9 */ /* 0x000fe20000000800 */
[----:B------:R-:W-:Y:S01]  /*7f10*/  IMAD.MOV.U32 R4, RZ, RZ, R16 ;  /* 0x000000ffff047224 */ /* 0x000fe200078e0010 */
[----:B------:R-:W1:Y:S01]  /*7f20*/  S2R R14, SR_CTAID.Y ;  /* 0x00000000000e7919 */ /* 0x000e620000002600 */
[----:B------:R-:W-:Y:S01]  /*7f30*/  ISETP.NE.AND.EX P1, PT, RZ, UR5, PT, P1 ;  /* 0x00000005ff007c0c */ /* 0x000fe2000bf25310 */
[----:B------:R-:W-:-:S12]  /*7f40*/  IMAD.MOV.U32 R5, RZ, RZ, R17 ;  /* 0x000000ffff057224 */ /* 0x000fd800078e0011 */
[----:B------:R-:W-:Y:S05]  /*7f50*/  @!P1 BRA `(.L_x_171) ;  /* 0x0000000000289947 */ /* 0x000fea0003800000 */
[----:B------:R-:W-:Y:S02]  /*7f60*/  ULDC UR6, c[0x0][0x634] ;  /* 0x00018d0000067ab9 */ /* 0x000fe40000000800 */
[----:B------:R-:W-:-:S05]  /*7f70*/  IADD3 R9, P1, R16, UR6, RZ ;  /* 0x0000000610097c10 */ /* 0x000fca000ff3e0ff */
[----:B------:R-:W-:-:S04]  /*7f80*/  IMAD.X R19, RZ, RZ, R17, P1 ;  /* 0x000000ffff137224 */ /* 0x000fc800008e0611 */
[----:B------:R-:W-:-:S04]  /*7f90*/  IMAD.WIDE.U32 R6, R19, UR4, RZ ;  /* 0x0000000413067c25 */ /* 0x000fc8000f8e00ff */
[----:B------:R-:W-:-:S04]  /*7fa0*/  IMAD.WIDE.U32 R6, P1, R9, UR5, R6 ;  /* 0x0000000509067c25 */ /* 0x000fc8000f820006 */
[----:B------:R-:W-:-:S04]  /*7fb0*/  IMAD.WIDE.U32 R8, R9, UR4, RZ ;  /* 0x0000000409087c25 */ /* 0x000fc8000f8e00ff */
[----:B------:R-:W-:Y:S01]  /*7fc0*/  IMAD.X R5, RZ, RZ, RZ, P1 ;  /* 0x000000ffff057224 */ /* 0x000fe200008e06ff */
[----:B------:R-:W-:Y:S01]  /*7fd0*/  IADD3 RZ, P1, R9, R6, RZ ;  /* 0x0000000609ff7210 */ /* 0x000fe20007f3e0ff */
[----:B------:R-:W-:-:S04]  /*7fe0*/  IMAD.MOV.U32 R4, RZ, RZ, R7 ;  /* 0x000000ffff047224 */ /* 0x000fc800078e0007 */
[----:B------:R-:W-:-:S08]  /*7ff0*/  IMAD.WIDE.U32.X R4, R19, UR5, R4, P1 ;  /* 0x0000000513047c25 */ /* 0x000fd000088e0404 */
.L_x_171:
[--C-:B------:R-:W-:Y:S01]  /*8000*/  SHF.R.U64 R8, R4, UR7, R5.reuse ;  /* 0x0000000704087c19 */ /* 0x100fe20008001205 */
[----:B------:R-:W-:Y:S01]  /*8010*/  ULDC.64 UR4, c[0x0][0x620] ;  /* 0x0001880000047ab9 */ /* 0x000fe20000000a00 */
[----:B------:R-:W-:Y:S01]  /*8020*/  SHF.R.U32.HI R4, RZ, UR7, R5 ;  /* 0x00000007ff047c19 */ /* 0x000fe20008011605 */
[----:B------:R-:W2:Y:S01]  /*8030*/  LDC R24, c[0x0][0x144] ;  /* 0x00005100ff187b82 */ /* 0x000ea20000000800 */
[----:B------:R-:W-:Y:S01]  /*8040*/  IADD3 R7, P1, RZ, -R8, RZ ;  /* 0x80000008ff077210 */ /* 0x000fe20007f3e0ff */
[----:B------:R-:W-:Y:S01]  /*8050*/  ULDC.64 UR8, c[0x0][0x640] ;  /* 0x0001900000087ab9 */ /* 0x000fe20000000a00 */
[----:B0-----:R-:W-:Y:S01]  /*8060*/  I2FP.F32.U32 R9, R15 ;  /* 0x0000000f00097245 */ /* 0x001fe20000201000 */
[----:B------:R-:W-:Y:S02]  /*8070*/  ULDC UR6, c[0x0][0x608] ;  /* 0x0001820000067ab9 */ /* 0x000fe40000000800 */
[----:B------:R-:W-:Y:S01]  /*8080*/  IMAD.X R4, RZ, RZ, ~R4, P1 ;  /* 0x000000ffff047224 */ /* 0x000fe200008e0e04 */
[----:B------:R-:W-:Y:S01]  /*8090*/  ISETP.NE.U32.AND P1, PT, RZ, UR8, PT ;  /* 0x00000008ff007c0c */ /* 0x000fe2000bf25070 */
[----:B------:R-:W0:Y:S02]  /*80a0*/  LDC R21, c[0x0][0x148] ;  /* 0x00005200ff157b82 */ /* 0x000e240000000800 */
[----:B------:R-:W-:Y:S01]  /*80b0*/  IMAD R6, R4, UR4, RZ ;  /* 0x0000000404067c24 */ /* 0x000fe2000f8e02ff */
[----:B------:R-:W-:Y:S01]  /*80c0*/  ISETP.NE.AND.EX P1, PT, RZ, UR9, PT, P1 ;  /* 0x00000009ff007c0c */ /* 0x000fe2000bf25310 */
[----:B------:R-:W-:Y:S01]  /*80d0*/  IMAD.WIDE.U32 R4, R7, UR4, R16 ;  /* 0x0000000407047c25 */ /* 0x000fe2000f8e0010 */
[----:B------:R-:W-:-:S03]  /*80e0*/  ULDC UR4, c[0x0][0x150] ;  /* 0x0000540000047ab9 */ /* 0x000fc60000000800 */
[----:B------:R-:W-:Y:S02]  /*80f0*/  IMAD R7, R7, UR5, R6 ;  /* 0x0000000507077c24 */ /* 0x000fe4000f8e0206 */
[----:B------:R-:W-:Y:S01]  /*8100*/  FMUL R6, R9, UR4 ;  /* 0x0000000409067c20 */ /* 0x000fe20008400000 */
[----:B------:R-:W-:Y:S01]  /*8110*/  ULDC UR4, c[0x0][0x618] ;  /* 0x0001860000047ab9 */ /* 0x000fe20000000800 */
[----:B------:R-:W-:Y:S01]  /*8120*/  ULDC UR5, c[0x0][0x154] ;  /* 0x0000550000057ab9 */ /* 0x000fe20000000800 */
[----:B------:R-:W-:-:S03]  /*8130*/  IMAD.IADD R5, R5, 0x1, R7 ;  /* 0x0000000105057824 */ /* 0x000fc600078e0207 */
[----:B------:R-:W3:Y:S02]  /*8140*/  F2I.U32.TRUNC.NTZ R6, R6 ;  /* 0x0000000600067305 */ /* 0x000ee4000020f000 */
[----:B------:R-:W-:Y:S02]  /*8150*/  SHF.R.U64 R9, R4, UR4, R5 ;  /* 0x0000000404097c19 */ /* 0x000fe40008001205 */
[----:B-1----:R-:W-:-:S05]  /*8160*/  I2FP.F32.U32 R4, R14 ;  /* 0x0000000e00047245 */ /* 0x002fca0000201000 */
[----:B------:R-:W-:Y:S01]  /*8170*/  FMUL R22, R4, UR5 ;  /* 0x0000000504167c20 */ /* 0x000fe20008400000 */
[----:B------:R-:W-:Y:S01]  /*8180*/  SHF.R.U32.HI R4, RZ, UR4, R5 ;  /* 0x00000004ff047c19 */ /* 0x000fe20008011605 */
[----:B------:R-:W-:-:S03]  /*8190*/  ULDC UR4, c[0x0][0x658] ;  /* 0x0001960000047ab9 */ /* 0x000fc60000000800 */
[--C-:B------:R-:W-:Y:S01]  /*81a0*/  SHF.R.U64 R20, R9, UR6, R4.reuse ;  /* 0x0000000609147c19 */ /* 0x100fe20008001204 */
[----:B------:R-:W1:Y:S01]  /*81b0*/  F2I.U32.TRUNC.NTZ R22, R22 ;  /* 0x0000001600167305 */ /* 0x000e62000020f000 */
[----:B------:R-:W-:Y:S01]  /*81c0*/  SHF.R.U32.HI R5, RZ, UR6, R4 ;  /* 0x00000006ff057c19 */ /* 0x000fe20008011604 */
[----:B---3--:R-:W-:-:S03]  /*81d0*/  IMAD.MOV R6, RZ, RZ, -R6 ;  /* 0x000000ffff067224 */ /* 0x008fc600078e0a06 */
[----:B------:R-:W-:Y:S01]  /*81e0*/  SHF.R.U64 R19, R20, UR4, R5 ;  /* 0x0000000414137c19 */ /* 0x000fe20008001205 */
[----:B--2---:R-:W-:Y:S01]  /*81f0*/  IMAD R15, R24, R6, R15 ;  /* 0x00000006180f7224 */ /* 0x004fe200078e020f */
[----:B------:R-:W-:-:S03]  /*8200*/  SHF.R.U32.HI R23, RZ, UR4, R5 ;  /* 0x00000004ff177c19 */ /* 0x000fc60008011605 */
[----:B------:R-:W-:Y:S02]  /*8210*/  IMAD.MOV.U32 R4, RZ, RZ, R19 ;  /* 0x000000ffff047224 */ /* 0x000fe400078e0013 */
[----:B------:R-:W-:Y:S01]  /*8220*/  IMAD.MOV.U32 R5, RZ, RZ, R23 ;  /* 0x000000ffff057224 */ /* 0x000fe200078e0017 */
[----:B-1----:R-:W-:Y:S06]  /*8230*/  @!P1 BRA `(.L_x_172) ;  /* 0x0000000000289947 */ /* 0x002fec0003800000 */
[----:B------:R-:W-:Y:S02]  /*8240*/  ULDC UR4, c[0x0][0x64c] ;  /* 0x0001930000047ab9 */ /* 0x000fe40000000800 */
[----:B------:R-:W-:-:S05]  /*8250*/  IADD3 R5, P1, R19, UR4, RZ ;  /* 0x0000000413057c10 */ /* 0x000fca000ff3e0ff */
[----:B------:R-:W-:-:S04]  /*8260*/  IMAD.X R23, RZ, RZ, R23, P1 ;  /* 0x000000ffff177224 */ /* 0x000fc800008e0617 */
[----:B------:R-:W-:-:S04]  /*8270*/  IMAD.WIDE.U32 R6, R23, UR8, RZ ;  /* 0x0000000817067c25 */ /* 0x000fc8000f8e00ff */
[----:B------:R-:W-:-:S04]  /*8280*/  IMAD.WIDE.U32 R6, P1, R5, UR9, R6 ;  /* 0x0000000905067c25 */ /* 0x000fc8000f820006 */
[----:B------:R-:W-:-:S04]  /*8290*/  IMAD.WIDE.U32 R4, R5, UR8, RZ ;  /* 0x0000000805047c25 */ /* 0x000fc8000f8e00ff */
[----:B------:R-:W-:Y:S01]  /*82a0*/  IMAD.MOV.U32 R4, RZ, RZ, R7 ;  /* 0x000000ffff047224 */ /* 0x000fe200078e0007 */
[----:B------:R-:W-:Y:S01]  /*82b0*/  IADD3 RZ, P3, R5, R6, RZ ;  /* 0x0000000605ff7210 */ /* 0x000fe20007f7e0ff */
[----:B------:R-:W-:-:S04]  /*82c0*/  IMAD.X R5, RZ, RZ, RZ, P1 ;  /* 0x000000ffff057224 */ /* 0x000fc800008e06ff */
[----:B------:R-:W-:-:S08]  /*82d0*/  IMAD.WIDE.U32.X R4, R23, UR9, R4, P3 ;  /* 0x0000000917047c25 */ /* 0x000fd000098e0404 */
.L_x_172:
[----:B------:R-:W-:Y:S01]  /*82e0*/  ISETP.NE.AND P1, PT, R2, 0x1, PT ;  /* 0x000000010200780c */ /* 0x000fe20003f25270 */
[----:B------:R-:W-:Y:S01]  /*82f0*/  ULDC UR4, c[0x0][0x648] ;  /* 0x0001920000047ab9 */ /* 0x000fe20000000800 */
[----:B------:R-:W-:Y:S01]  /*8300*/  LOP3.LUT R20, R20, UR16, RZ, 0xc0, !PT ;  /* 0x0000001014147c12 */ /* 0x000fe2000f8ec0ff */
[----:B------:R-:W-:Y:S01]  /*8310*/  IMAD.MOV R22, RZ, RZ, -R22 ;  /* 0x000000ffff167224 */ /* 0x000fe200078e0a16 */
[----:B------:R-:W-:Y:S01]  /*8320*/  SHF.R.U64 R5, R4, UR4, R5 ;  /* 0x0000000404057c19 */ /* 0x000fe20008001205 */
[----:B------:R-:W-:Y:S01]  /*8330*/  ULDC UR4, c[0x0][0x638] ;  /* 0x00018e0000047ab9 */ /* 0x000fe20000000800 */
[----:B------:R-:W-:Y:S01]  /*8340*/  LOP3.LUT R6, R9, UR15, RZ, 0xc0, !PT ;  /* 0x0000000f09067c12 */ /* 0x000fe2000f8ec0ff */
[----:B------:R-:W-:Y:S02]  /*8350*/  ULDC UR5, c[0x0][0x610] ;  /* 0x0001840000057ab9 */ /* 0x000fe40000000800 */
[----:B------:R-:W-:Y:S02]  /*8360*/  IMAD.MOV R4, RZ, RZ, -R5 ;  /* 0x000000ffff047224 */ /* 0x000fe400078e0a05 */
[----:B------:R-:W-:-:S02]  /*8370*/  IMAD R20, R5, UR17, R20 ;  /* 0x0000001105147c24 */ /* 0x000fc4000f8e0214 */
[----:B0-----:R-:W-:Y:S02]  /*8380*/  @P1 IMAD R15, R21, R22, R14 ;  /* 0x00000016150f1224 */ /* 0x001fe400078e020e */
[----:B------:R-:W-:Y:S01]  /*8390*/  IMAD R19, R4, UR4, R19 ;  /* 0x0000000404137c24 */ /* 0x000fe2000f8e0213 */
[----:B------:R-:W-:Y:S01]  /*83a0*/  ULDC UR4, c[0x0][0x600] ;  /* 0x0001800000047ab9 */ /* 0x000fe20000000800 */
[----:B------:R-:W-:Y:S02]  /*83b0*/  IMAD R15, R20, UR5, R15 ;  /* 0x00000005140f7c24 */ /* 0x000fe4000f8e020f */
[----:B------:R-:W-:Y:S02]  /*83c0*/  IMAD R6, R19, UR4, R6 ;  /* 0x0000000413067c24 */ /* 0x000fe4000f8e0206 */
[----:B------:R-:W-:-:S03]  /*83d0*/  IMAD.MOV.U32 R4, RZ, RZ, 0x1 ;  /* 0x00000001ff047424 */ /* 0x000fc600078e00ff */
[----:B------:R-:W-:Y:S02]  /*83e0*/  SEL R20, R6, R15, !P1 ;  /* 0x0000000f06147207 */ /* 0x000fe40004800000 */
[----:B------:R-:W-:-:S07]  /*83f0*/  SEL R19, R15, R6, !P1 ;  /* 0x000000060f137207 */ /* 0x000fce0004800000 */
.L_x_170:
[----:B------:R-:W-:Y:S05]  /*8400*/  BSYNC B1 ;  /* 0x0000000000017941 */ /* 0x000fea0003800000 */
.L_x_169:
[----:B------:R-:W-:-:S13]  /*8410*/  LOP3.LUT P1, RZ, R4, 0xff, RZ, 0xc0, !PT ;  /* 0x000000ff04ff7812 */ /* 0x000fda000782c0ff */
[----:B------:R-:W-:Y:S05]  /*8420*/  @P1 BRA `(.L_x_173) ;  /* 0xfffffff4004c1947 */ /* 0x000fea000383ffff */
[----:B------:R-:W-:Y:S05]  /*8430*/  BSYNC B0 ;  /* 0x0000000000007941 */ /* 0x000fea0003800000 */
.L_x_161:
[----:B------:R-:W-:-:S03]  /*8440*/  UMOV UR4, 0xffffffff ;  /* 0xffffffff00047882 */ /* 0x000fc60000000000 */
[----:B------:R-:W-:Y:S05]  /*8450*/  BRA.DIV UR4, `(.L_x_174) ;  /* 0x0000000a04147947 */ /* 0x000fea000b800000 */
[----:B------:R-:W-:-:S13]  /*8460*/  ELECT P6, URZ, PT ;  /* 0x00000000003f782f */ /* 0x000fda00038c0000 */
.L_x_195:
[----:B------:R-:W-:Y:S04]  /*8470*/  BSSY B0, `(.L_x_175) ;  /* 0x000006a000007945 */ /* 0x000fe80003800000 */
[----:B------:R-:W-:Y:S05]  /*8480*/  @!P6 BRA `(.L_x_176) ;  /* 0x0000000400a0e947 */ /* 0x000fea0003800000 */
[----:B------:R-:W-:-:S04]  /*8490*/  LOP3.LUT R18, R18, 0x2, RZ, 0xfc, !PT ;  /* 0x0000000212127812 */ /* 0x000fc800078efcff */
[----:B------:R-:W-:-:S13]  /*84a0*/  ISETP.NE.AND P0, PT, R18, 0x3, PT ;  /* 0x000000031200780c */ /* 0x000fda0003f05270 */
[----:B------:R-:W-:Y:S05]  /*84b0*/  @!P0 BRA `(.L_x_177) ;  /* 0x0000000000048947 */ /* 0x000fea0003800000 */
[----:B------:R-:W-:Y:S01]  /*84c0*/  BPT.TRAP 0x1 ;  /* 0x000000040000795c */ /* 0x000fe20000300000 */
.L_x_177:
[----:B------:R-:W0:Y:S01]  /*84d0*/  S2R R3, SR_CgaCtaId ;  /* 0x0000000000037919 */ /* 0x000e220000008800 */
[----:B------:R-:W-:-:S04]  /*84e0*/  MOV R2, 0x400 ;  /* 0x0000040000027802 */ /* 0x000fc80000000f00 */
[----:B0-----:R-:W-:Y:S02]  /*84f0*/  LEA R3, R3, R2, 0x18 ;  /* 0x0000000203037211 */ /* 0x001fe400078ec0ff */
[----:B------:R-:W-:-:S03]  /*8500*/  SHF.L.U32 R2, R0, 0x1f, RZ ;  /* 0x0000001f00027819 */ /* 0x000fc600000006ff */
[----:B------:R-:W-:-:S04]  /*8510*/  VIADD R3, R3, 0x58 ;  /* 0x0000005803037836 */ /* 0x000fc80000000000 */
[C---:B------:R-:W-:Y:S02]  /*8520*/  IMAD R7, R12.reuse, 0x8, R3 ;  /* 0x000000080c077824 */ /* 0x040fe400078e0203 */
[----:B------:R-:W-:Y:S02]  /*8530*/  VIADD R12, R12, 0x1 ;  /* 0x000000010c0c7836 */ /* 0x000fe40000000000 */
[----:B------:R-:W0:Y:S03]  /*8540*/  SYNCS.PHASECHK.TRANS64.TRYWAIT P0, [R7+URZ], R2 ;  /* 0x00000002070075a7 */ /* 0x000e26000800017f */
[----:B------:R-:W-:-:S04]  /*8550*/  ISETP.NE.AND P1, PT, R12, 0xb, PT ;  /* 0x0000000b0c00780c */ /* 0x000fc80003f25270 */
[----:B------:R-:W-:Y:S02]  /*8560*/  SEL R5, RZ, 0x1, P1 ;  /* 0x00000001ff057807 */ /* 0x000fe40000800000 */
[----:B------:R-:W-:Y:S02]  /*8570*/  SEL R12, R12, RZ, P1 ;  /* 0x000000ff0c0c7207 */ /* 0x000fe40000800000 */
[----:B------:R-:W-:-:S03]  /*8580*/  LOP3.LUT R5, R0, R5, RZ, 0x3c, !PT ;  /* 0x0000000500057212 */ /* 0x000fc600078e3cff */
[----:B------:R-:W-:Y:S01]  /*8590*/  IMAD R9, R12, 0x8, R3 ;  /* 0x000000080c097824 */ /* 0x000fe200078e0203 */
[----:B------:R-:W-:Y:S01]  /*85a0*/  SHF.L.U32 R4, R5, 0x1f, RZ ;  /* 0x0000001f05047819 */ /* 0x000fe200000006ff */
[----:B0-----:R-:W-:Y:S06]  /*85b0*/  @!P0 BRA `(.L_x_178) ;  /* 0x0000000400dc8947 */ /* 0x001fec0003800000 */
.L_x_196:
[----:B------:R-:W1:Y:S01]  /*85c0*/  SYNCS.PHASECHK.TRANS64.TRYWAIT P0, [R9+URZ], R4 ;  /* 0x00000004090075a7 */ /* 0x000e62000800017f */
[----:B------:R-:W-:-:S05]  /*85d0*/  VIADD R0, R12, 0x1 ;  /* 0x000000010c007836 */ /* 0x000fca0000000000 */
[----:B------:R-:W-:-:S04]  /*85e0*/  ISETP.NE.AND P1, PT, R0, 0xb, PT ;  /* 0x0000000b0000780c */ /* 0x000fc80003f25270 */
[----:B0-----:R-:W-:Y:S02]  /*85f0*/  SEL R2, RZ, 0x1, P1 ;  /* 0x00000001ff027807 */ /* 0x001fe40000800000 */
[----:B------:R-:W-:Y:S02]  /*8600*/  SEL R0, R0, RZ, P1 ;  /* 0x000000ff00007207 */ /* 0x000fe40000800000 */
[----:B------:R-:W-:-:S03]  /*8610*/  LOP3.LUT R7, R5, R2, RZ, 0x3c, !PT ;  /* 0x0000000205077212 */ /* 0x000fc600078e3cff */
[----:B------:R-:W-:Y:S01]  /*8620*/  IMAD R6, R0, 0x8, R3 ;  /* 0x0000000800067824 */ /* 0x000fe200078e0203 */
[----:B------:R-:W-:Y:S01]  /*8630*/  SHF.L.U32 R5, R7, 0x1f, RZ ;  /* 0x0000001f07057819 */ /* 0x000fe200000006ff */
[----:B-1----:R-:W-:Y:S06]  /*8640*/  @!P0 BRA `(.L_x_179) ;  /* 0x0000000400cc8947 */ /* 0x002fec0003800000 */
.L_x_197:
[----:B------:R-:W1:Y:S01]  /*8650*/  SYNCS.PHASECHK.TRANS64.TRYWAIT P0, [R6+URZ], R5 ;  /* 0x00000005060075a7 */ /* 0x000e62000800017f */
[----:B------:R-:W-:-:S05]  /*8660*/  VIADD R0, R0, 0x1 ;  /* 0x0000000100007836 */ /* 0x000fca0000000000 */
[----:B------:R-:W-:-:S04]  /*8670*/  ISETP.NE.AND P1, PT, R0, 0xb, PT ;  /* 0x0000000b0000780c */ /* 0x000fc80003f25270 */
[----:B------:R-:W-:Y:S02]  /*8680*/  SEL R2, RZ, 0x1, P1 ;  /* 0x00000001ff027807 */ /* 0x000fe40000800000 */
[----:B------:R-:W-:Y:S02]  /*8690*/  SEL R0, R0, RZ, P1 ;  /* 0x000000ff00007207 */ /* 0x000fe40000800000 */
[----:B------:R-:W-:-:S03]  /*86a0*/  LOP3.LUT R7, R7, R2, RZ, 0x3c, !PT ;  /* 0x0000000207077212 */ /* 0x000fc600078e3cff */
[----:B0-----:R-:W-:Y:S01]  /*86b0*/  IMAD R9, R0, 0x8, R3 ;  /* 0x0000000800097824 */ /* 0x001fe200078e0203 */
[----:B------:R-:W-:Y:S01]  /*86c0*/  SHF.L.U32 R4, R7, 0x1f, RZ ;  /* 0x0000001f07047819 */ /* 0x000fe200000006ff */
[----:B-1----:R-:W-:Y:S06]  /*86d0*/  @!P0 BRA `(.L_x_180) ;  /* 0x0000000400bc8947 */ /* 0x002fec0003800000 */
.L_x_198:
        /* <DEDUP_REMOVED lines=9> */
.L_x_199:
        /* <DEDUP_REMOVED lines=9> */
.L_x_200:
        /* <DEDUP_REMOVED lines=9> */
.L_x_201:
        /* <DEDUP_REMOVED lines=9> */
.L_x_202:
        /* <DEDUP_REMOVED lines=9> */
.L_x_203:
        /* <DEDUP_REMOVED lines=9> */
.L_x_204:
[----:B------:R-:W1:Y:S01]  /*8a40*/  SYNCS.PHASECHK.TRANS64.TRYWAIT P0, [R9+URZ], R4 ;  /* 0x00000004090075a7 */ /* 0x000e62000800017f */
[----:B------:R-:W-:-:S05]  /*8a50*/  VIADD R0, R0, 0x1 ;  /* 0x0000000100007836 */ /* 0x000fca0000000000 */
[----:B------:R-:W-:-:S04]  /*8a60*/  ISETP.NE.AND P1, PT, R0, 0xb, PT ;  /* 0x0000000b0000780c */ /* 0x000fc80003f25270 */
[----:B------:R-:W-:Y:S02]  /*8a70*/  SEL R2, RZ, 0x1, P1 ;  /* 0x00000001ff027807 */ /* 0x000fe40000800000 */
[----:B------:R-:W-:Y:S02]  /*8a80*/  SEL R0, R0, RZ, P1 ;  /* 0x000000ff00007207 */ /* 0x000fe40000800000 */
[----:B------:R-:W-:Y:S01]  /*8a90*/  LOP3.LUT R2, R7, R2, RZ, 0x3c, !PT ;  /* 0x0000000207027212 */ /* 0x000fe200078e3cff */
[----:B-1----:R-:W-:Y:S06]  /*8aa0*/  @!P0 BRA `(.L_x_187) ;  /* 0x0000000400548947 */ /* 0x002fec0003800000 */
.L_x_205:
[----:B------:R-:W-:Y:S01]  /*8ab0*/  IMAD R3, R0, 0x8, R3 ;  /* 0x0000000800037824 */ /* 0x000fe200078e0203 */
[----:B------:R-:W-:-:S07]  /*8ac0*/  SHF.L.U32 R0, R2, 0x1f, RZ ;  /* 0x0000001f02007819 */ /* 0x000fce00000006ff */
.L_x_188:
[----:B--2---:R2:W3:Y:S02]  /*8ad0*/  SYNCS.PHASECHK.TRANS64.TRYWAIT P0, [R3+URZ], R0 ;  /* 0x00000000030075a7 */ /* 0x0044e4000800017f */
[----:B---3--:R-:W-:Y:S05]  /*8ae0*/  @!P0 NANOSLEEP.SYNCS 0x989680 ;  /* 0x009896800000895d */ /* 0x008fea0003900000 */
[----:B------:R-:W3:Y:S02]  /*8af0*/  @!P0 SYNCS.PHASECHK.TRANS64 P0, [R3+URZ], R0 ;  /* 0x00000000030085a7 */ /* 0x000ee4000800007f */
[----:B---3--:R-:W-:Y:S05]  /*8b00*/  @!P0 BRA `(.L_x_188) ;  /* 0xfffffffc00f08947 */ /* 0x008fea000383ffff */
.L_x_176:
[----:B------:R-:W-:Y:S05]  /*8b10*/  BSYNC B0 ;  /* 0x0000000000007941 */ /* 0x000fea0003800000 */
.L_x_175:
[----:B------:R-:W-:Y:S05]  /*8b20*/  EXIT ;  /* 0x000000000000794d */ /* 0x000fea0003800000 */
.L_x_18:
[----:B-1----:R1:W2:Y:S02]  /*8b30*/  SYNCS.PHASECHK.TRANS64.TRYWAIT P1, [R3+URZ], R0 ;  /* 0x00000000030075a7 */ /* 0x0022a4000802017f */
[----:B--2---:R-:W-:Y:S05]  /*8b40*/  @!P1 NANOSLEEP.SYNCS 0x989680 ;  /* 0x009896800000995d */ /* 0x004fea0003900000 */
[----:B------:R-:W2:Y:S02]  /*8b50*/  @!P1 SYNCS.PHASECHK.TRANS64 P1, [R3+URZ], R0 ;  /* 0x00000000030095a7 */ /* 0x000ea4000802007f */
[----:B--2---:R-:W-:Y:S05]  /*8b60*/  @!P1 BRA `(.L_x_18) ;  /* 0xfffffffc00f09947 */ /* 0x004fea000383ffff */
[----:B------:R-:W-:Y:S05]  /*8b70*/  BRA `(.L_x_17) ;  /* 0xffffff8800987947 */ /* 0x000fea000383ffff */
.L_x_23:
[----:B-1----:R-:W-:-:S04]  /*8b80*/  IMAD.U32 R4, RZ, RZ, UR4 ;  /* 0x00000004ff047e24 */ /* 0x002fc8000f8e00ff */
[----:B------:R1:W2:Y:S03]  /*8b90*/  SYNCS.PHASECHK.TRANS64.TRYWAIT P1, [R4+URZ], R3 ;  /* 0x00000003040075a7 */ /* 0x0002a6000802017f */
[----:B--2---:R-:W-:Y:S05]  /*8ba0*/  @!P1 NANOSLEEP.SYNCS 0x989680 ;  /* 0x009896800000995d */ /* 0x004fea0003900000 */
[----:B------:R-:W2:Y:S02]  /*8bb0*/  @!P1 SYNCS.PHASECHK.TRANS64 P1, [R4+URZ], R3 ;  /* 0x00000003040095a7 */ /* 0x000ea4000802007f */
[----:B--2---:R-:W-:Y:S05]  /*8bc0*/  @!P1 BRA `(.L_x_23) ;  /* 0xfffffffc00ec9947 */ /* 0x004fea000383ffff */
[----:B------:R-:W-:Y:S05]  /*8bd0*/  BRA `(.L_x_22) ;  /* 0xffffff8c005c7947 */ /* 0x000fea000383ffff */
.L_x_162:
[----:B------:R-:W-:Y:S01]  /*8be0*/  BSSY B1, `(.L_x_189) ;  /* 0x0000006000017945 */ /* 0x000fe20003800000 */
[----:B------:R-:W-:-:S07]  /*8bf0*/  IMAD.MOV.U32 R15, RZ, RZ, -0x1 ;  /* 0xffffffffff0f7424 */ /* 0x000fce00078e00ff */
[----:B------:R-:W-:Y:S05]  /*8c00*/  WARPSYNC.COLLECTIVE R15, `(.L_x_190) ;  /* 0x000000000f0c7348 */ /* 0x000fea0003c00000 */
[----:B------:R-:W-:Y:S02]  /*8c10*/  ELECT P6, UR62, PT ;  /* 0x00000000003e782f */ /* 0x000fe400038c0000 */
[----:B------:R-:W-:Y:S01]  /*8c20*/  MOV R14, UR62 ;  /* 0x0000003e000e7c02 */ /* 0x000fe20008000f00 */
[----:B------:R-:W-:Y:S10]  /*8c30*/  ENDCOLLECTIVE ;  /* 0x000000000000791b */ /* 0x000ff40003800000 */
.L_x_190:
[----:B------:R-:W-:Y:S05]  /*8c40*/  BSYNC B1 ;  /* 0x0000000000017941 */ /* 0x000fea0003800000 */
.L_x_189:
[----:B------:R-:W-:Y:S05]  /*8c50*/  BRA `(.L_x_191) ;  /* 0xffffffec004c7947 */ /* 0x000fea000383ffff */
.L_x_165:
[----:B0-----:R0:W1:Y:S02]  /*8c60*/  SYNCS.PHASECHK.TRANS64.TRYWAIT P1, [R14+URZ+0x58], R7 ;  /* 0x000058070e0075a7 */ /* 0x001064000802017f */
[----:B-1----:R-:W-:Y:S05]  /*8c70*/  @!P1 NANOSLEEP.SYNCS 0x989680 ;  /* 0x009896800000995d */ /* 0x002fea0003900000 */
[----:B------:R-:W1:Y:S02]  /*8c80*/  @!P1 SYNCS.PHASECHK.TRANS64 P1, [R14+URZ+0x58], R7 ;  /* 0x000058070e0095a7 */ /* 0x000e64000802007f */
[----:B-1----:R-:W-:Y:S05]  /*8c90*/  @!P1 BRA `(.L_x_165) ;  /* 0xfffffffc00f09947 */ /* 0x002fea000383ffff */
[----:B------:R-:W-:Y:S05]  /*8ca0*/  BRA `(.L_x_192) ;  /* 0xffffffec00807947 */ /* 0x000fea000383ffff */
.L_x_174:
[----:B------:R-:W-:Y:S01]  /*8cb0*/  BSSY B0, `(.L_x_193) ;  /* 0x0000006000007945 */ /* 0x000fe20003800000 */
[----:B------:R-:W-:-:S07]  /*8cc0*/  IMAD.MOV.U32 R15, RZ, RZ, -0x1 ;  /* 0xffffffffff0f7424 */ /* 0x000fce00078e00ff */
[----:B------:R-:W-:Y:S05]  /*8cd0*/  WARPSYNC.COLLECTIVE R15, `(.L_x_194) ;  /* 0x000000000f0c7348 */ /* 0x000fea0003c00000 */
[----:B------:R-:W-:Y:S02]  /*8ce0*/  ELECT P6, UR62, PT ;  /* 0x00000000003e782f */ /* 0x000fe400038c0000 */
[----:B------:R-:W-:Y:S01]  /*8cf0*/  MOV R14, UR62 ;  /* 0x0000003e000e7c02 */ /* 0x000fe20008000f00 */
[----:B------:R-:W-:Y:S10]  /*8d00*/  ENDCOLLECTIVE ;  /* 0x000000000000791b */ /* 0x000ff40003800000 */
.L_x_194:
[----:B------:R-:W-:Y:S05]  /*8d10*/  BSYNC B0 ;  /* 0x0000000000007941 */ /* 0x000fea0003800000 */
.L_x_193:
[----:B------:R-:W-:Y:S05]  /*8d20*/  BRA `(.L_x_195) ;  /* 0xfffffff400d07947 */ /* 0x000fea000383ffff */
.L_x_178:
[----:B0-----:R0:W1:Y:S02]  /*8d30*/  SYNCS.PHASECHK.TRANS64.TRYWAIT P0, [R7+URZ], R2 ;  /* 0x00000002070075a7 */ /* 0x001064000800017f */
[----:B-1----:R-:W-:Y:S05]  /*8d40*/  @!P0 NANOSLEEP.SYNCS 0x989680 ;  /* 0x009896800000895d */ /* 0x002fea0003900000 */
[----:B------:R-:W1:Y:S02]  /*8d50*/  @!P0 SYNCS.PHASECHK.TRANS64 P0, [R7+URZ], R2 ;  /* 0x00000002070085a7 */ /* 0x000e64000800007f */
[----:B-1----:R-:W-:Y:S05]  /*8d60*/  @!P0 BRA `(.L_x_178) ;  /* 0xfffffffc00f08947 */ /* 0x002fea000383ffff */
[----:B------:R-:W-:Y:S05]  /*8d70*/  BRA `(.L_x_196) ;  /* 0xfffffff800107947 */ /* 0x000fea000383ffff */
.L_x_179:
[----:B0-----:R0:W1:Y:S02]  /*8d80*/  SYNCS.PHASECHK.TRANS64.TRYWAIT P0, [R9+URZ], R4 ;  /* 0x00000004090075a7 */ /* 0x001064000800017f */
[----:B-1----:R-:W-:Y:S05]  /*8d90*/  @!P0 NANOSLEEP.SYNCS 0x989680 ;  /* 0x009896800000895d */ /* 0x002fea0003900000 */
[----:B------:R-:W1:Y:S02]  /*8da0*/  @!P0 SYNCS.PHASECHK.TRANS64 P0, [R9+URZ], R4 ;  /* 0x00000004090085a7 */ /* 0x000e64000800007f */
[----:B-1----:R-:W-:Y:S05]  /*8db0*/  @!P0 BRA `(.L_x_179) ;  /* 0xfffffffc00f08947 */ /* 0x002fea000383ffff */
[----:B------:R-:W-:Y:S05]  /*8dc0*/  BRA `(.L_x_197) ;  /* 0xfffffff800207947 */ /* 0x000fea000383ffff */
.L_x_180:
[----:B0-----:R0:W1:Y:S02]  /*8dd0*/  SYNCS.PHASECHK.TRANS64.TRYWAIT P0, [R6+URZ], R5 ;  /* 0x00000005060075a7 */ /* 0x001064000800017f */
[----:B-1----:R-:W-:Y:S05]  /*8de0*/  @!P0 NANOSLEEP.SYNCS 0x989680 ;  /* 0x009896800000895d */ /* 0x002fea0003900000 */
[----:B------:R-:W1:Y:S02]  /*8df0*/  @!P0 SYNCS.PHASECHK.TRANS64 P0, [R6+URZ], R5 ;  /* 0x00000005060085a7 */ /* 0x000e64000800007f */
[----:B-1----:R-:W-:Y:S05]  /*8e00*/  @!P0 BRA `(.L_x_180) ;  /* 0xfffffffc00f08947 */ /* 0x002fea000383ffff */
[----:B------:R-:W-:Y:S05]  /*8e10*/  BRA `(.L_x_198) ;  /* 0xfffffff800307947 */ /* 0x000fea000383ffff */
.L_x_181:
[----:B0-----:R0:W1:Y:S02]  /*8e20*/  SYNCS.PHASECHK.TRANS64.TRYWAIT P0, [R9+URZ], R4 ;  /* 0x00000004090075a7 */ /* 0x001064000800017f */
[----:B-1----:R-:W-:Y:S05]  /*8e30*/  @!P0 NANOSLEEP.SYNCS 0x989680 ;  /* 0x009896800000895d */ /* 0x002fea0003900000 */
[----:B------:R-:W1:Y:S02]  /*8e40*/  @!P0 SYNCS.PHASECHK.TRANS64 P0, [R9+URZ], R4 ;  /* 0x00000004090085a7 */ /* 0x000e64000800007f */
[----:B-1----:R-:W-:Y:S05]  /*8e50*/  @!P0 BRA `(.L_x_181) ;  /* 0xfffffffc00f08947 */ /* 0x002fea000383ffff */
[----:B------:R-:W-:Y:S05]  /*8e60*/  BRA `(.L_x_199) ;  /* 0xfffffff800407947 */ /* 0x000fea000383ffff */
.L_x_182:
[----:B0-----:R0:W1:Y:S02]  /*8e70*/  SYNCS.PHASECHK.TRANS64.TRYWAIT P0, [R6+URZ], R5 ;  /* 0x00000005060075a7 */ /* 0x001064000800017f */
[----:B-1----:R-:W-:Y:S05]  /*8e80*/  @!P0 NANOSLEEP.SYNCS 0x989680 ;  /* 0x009896800000895d */ /* 0x002fea0003900000 */
[----:B------:R-:W1:Y:S02]  /*8e90*/  @!P0 SYNCS.PHASECHK.TRANS64 P0, [R6+URZ], R5 ;  /* 0x00000005060085a7 */ /* 0x000e64000800007f */
[----:B-1----:R-:W-:Y:S05]  /*8ea0*/  @!P0 BRA `(.L_x_182) ;  /* 0xfffffffc00f08947 */ /* 0x002fea000383ffff */
[----:B------:R-:W-:Y:S05]  /*8eb0*/  BRA `(.L_x_200) ;  /* 0xfffffff800507947 */ /* 0x000fea000383ffff */
.L_x_183:
[----:B0-----:R0:W1:Y:S02]  /*8ec0*/  SYNCS.PHASECHK.TRANS64.TRYWAIT P0, [R9+URZ], R4 ;  /* 0x00000004090075a7 */ /* 0x001064000800017f */
[----:B-1----:R-:W-:Y:S05]  /*8ed0*/  @!P0 NANOSLEEP.SYNCS 0x989680 ;  /* 0x009896800000895d */ /* 0x002fea0003900000 */
[----:B------:R-:W1:Y:S02]  /*8ee0*/  @!P0 SYNCS.PHASECHK.TRANS64 P0, [R9+URZ], R4 ;  /* 0x00000004090085a7 */ /* 0x000e64000800007f */
[----:B-1----:R-:W-:Y:S05]  /*8ef0*/  @!P0 BRA `(.L_x_183) ;  /* 0xfffffffc00f08947 */ /* 0x002fea000383ffff */
[----:B------:R-:W-:Y:S05]  /*8f00*/  BRA `(.L_x_201) ;  /* 0xfffffff800607947 */ /* 0x000fea000383ffff */
.L_x_184:
[----:B0-----:R0:W1:Y:S02]  /*8f10*/  SYNCS.PHASECHK.TRANS64.TRYWAIT P0, [R6+URZ], R5 ;  /* 0x00000005060075a7 */ /* 0x001064000800017f */
[----:B-1----:R-:W-:Y:S05]  /*8f20*/  @!P0 NANOSLEEP.SYNCS 0x989680 ;  /* 0x009896800000895d */ /* 0x002fea0003900000 */
[----:B------:R-:W1:Y:S02]  /*8f30*/  @!P0 SYNCS.PHASECHK.TRANS64 P0, [R6+URZ], R5 ;  /* 0x00000005060085a7 */ /* 0x000e64000800007f */
[----:B-1----:R-:W-:Y:S05]  /*8f40*/  @!P0 BRA `(.L_x_184) ;  /* 0xfffffffc00f08947 */ /* 0x002fea000383ffff */
[----:B------:R-:W-:Y:S05]  /*8f50*/  BRA `(.L_x_202) ;  /* 0xfffffff800707947 */ /* 0x000fea000383ffff */
.L_x_185:
[----:B0-----:R0:W1:Y:S02]  /*8f60*/  SYNCS.PHASECHK.TRANS64.TRYWAIT P0, [R9+URZ], R4 ;  /* 0x00000004090075a7 */ /* 0x001064000800017f */
[----:B-1----:R-:W-:Y:S05]  /*8f70*/  @!P0 NANOSLEEP.SYNCS 0x989680 ;  /* 0x009896800000895d */ /* 0x002fea0003900000 */
[----:B------:R-:W1:Y:S02]  /*8f80*/  @!P0 SYNCS.PHASECHK.TRANS64 P0, [R9+URZ], R4 ;  /* 0x00000004090085a7 */ /* 0x000e64000800007f */
[----:B-1----:R-:W-:Y:S05]  /*8f90*/  @!P0 BRA `(.L_x_185) ;  /* 0xfffffffc00f08947 */ /* 0x002fea000383ffff */
[----:B------:R-:W-:Y:S05]  /*8fa0*/  BRA `(.L_x_203) ;  /* 0xfffffff800807947 */ /* 0x000fea000383ffff */
.L_x_186:
[----:B0-----:R0:W1:Y:S02]  /*8fb0*/  SYNCS.PHASECHK.TRANS64.TRYWAIT P0, [R6+URZ], R5 ;  /* 0x00000005060075a7 */ /* 0x001064000800017f */
[----:B-1----:R-:W-:Y:S05]  /*8fc0*/  @!P0 NANOSLEEP.SYNCS 0x989680 ;  /* 0x009896800000895d */ /* 0x002fea0003900000 */
[----:B------:R-:W1:Y:S02]  /*8fd0*/  @!P0 SYNCS.PHASECHK.TRANS64 P0, [R6+URZ], R5 ;  /* 0x00000005060085a7 */ /* 0x000e64000800007f */
[----:B-1----:R-:W-:Y:S05]  /*8fe0*/  @!P0 BRA `(.L_x_186) ;  /* 0xfffffffc00f08947 */ /* 0x002fea000383ffff */
[----:B------:R-:W-:Y:S05]  /*8ff0*/  BRA `(.L_x_204) ;  /* 0xfffffff800907947 */ /* 0x000fea000383ffff */
.L_x_187:
[----:B-1----:R1:W2:Y:S02]  /*9000*/  SYNCS.PHASECHK.TRANS64.TRYWAIT P0, [R9+URZ], R4 ;  /* 0x00000004090075a7 */ /* 0x0022a4000800017f */
[----:B--2---:R-:W-:Y:S05]  /*9010*/  @!P0 NANOSLEEP.SYNCS 0x989680 ;  /* 0x009896800000895d */ /* 0x004fea0003900000 */
[----:B------:R-:W2:Y:S02]  /*9020*/  @!P0 SYNCS.PHASECHK.TRANS64 P0, [R9+URZ], R4 ;  /* 0x00000004090085a7 */ /* 0x000ea4000800007f */
[----:B--2---:R-:W-:Y:S05]  /*9030*/  @!P0 BRA `(.L_x_187) ;  /* 0xfffffffc00f08947 */ /* 0x004fea000383ffff */
[----:B------:R-:W-:Y:S05]  /*9040*/  BRA `(.L_x_205) ;  /* 0xfffffff800987947 */ /* 0x000fea000383ffff */
.L_x_206:
[----:B------:R-:W-:-:S00]  /*9050*/  BRA `(.L_x_206) ;  /* 0xfffffffc00fc7947 */ /* 0x000fc0000383ffff */
[----:B------:R-:W-:-:S00]  /*9060*/  NOP ;  /* 0x0000000000007918 */ /* 0x000fc00000000000 */
        /* <DEDUP_REMOVED lines=9> */
.L_x_207:


//--------------------- .nv.global.init           --------------------------
	.section	.nv.global.init,"aw",@progbits
.nv.global.init:
	.type		$str$22,@object
	.size		$str$22,($str$23 - $str$22)
$str$22:
        /*0000*/ 	.byte	0x6b, 0x5f, 0x74, 0x69, 0x6c, 0x65, 0x5f, 0x63, 0x6f, 0x75, 0x6e, 0x74, 0x20, 0x3e, 0x3d, 0x20
        /*0010*/ 	.byte	0x31, 0x00
	.type		$str$23,@object
	.size		$str$23,(__unnamed_1 - $str$23)
$str$23:
        /*0012*/ 	.byte	0x2f, 0x74, 0x6d, 0x70, 0x2f, 0x63, 0x75, 0x74, 0x6c, 0x61, 0x73, 0x73, 0x5f, 0x73, 0x77, 0x65
        /*0022*/ 	.byte	0x65, 0x70, 0x5f, 0x73, 0x72, 0x63, 0x2f, 0x69, 0x6e, 0x63, 0x6c, 0x75, 0x64, 0x65, 0x2f, 0x63
        /*0032*/ 	.byte	0x75, 0x74, 0x6c, 0x61, 0x73, 0x73, 0x2f, 0x67, 0x65, 0x6d, 0x6d, 0x2f, 0x63, 0x6f, 0x6c, 0x6c
        /*0042*/ 	.byte	0x65, 0x63, 0x74, 0x69, 0x76, 0x65, 0x2f, 0x73, 0x6d, 0x39, 0x30, 0x5f, 0x6d, 0x6d, 0x61, 0x5f
        /*0052*/ 	.byte	0x74, 0x6d, 0x61, 0x5f, 0x67, 0x6d, 0x6d, 0x61, 0x5f, 0x73, 0x73, 0x5f, 0x77, 0x61, 0x72, 0x70
        /*0062*/ 	.byte	0x73, 0x70, 0x65, 0x63, 0x69, 0x61, 0x6c, 0x69, 0x7a, 0x65, 0x64, 0x2e, 0x68, 0x70, 0x70, 0x00
	.type		__unnamed_1,@object
	.size		__unnamed_1,(.L_0 - __unnamed_1)
__unnamed_1:
        /*0072*/ 	.byte	0x76, 0x6f, 0x69, 0x64, 0x20, 0x63, 0x75, 0x74, 0x6c, 0x61, 0x73, 0x73, 0x3a, 0x3a, 0x67, 0x65
        /* <DEDUP_REMOVED lines=179> */
        /*0bb2*/ 	.byte	0x69, 0x64, 0x65, 0x6e, 0x74, 0x69, 0x74, 0x79, 0x5d, 0x00
.L_0:


//--------------------- .nv.shared._ZN7cutlass13device_kernelINS_4gemm6kernel13GemmUniversalIN4cute5tupleIJiiiiEEENS1_10collective13CollectiveMmaINS1_34MainloopSm90TmaGmmaWarpSpecializedILi11ENS5_IJNS4_1CILi1EEESB_SB_EEENS1_35KernelTmaWarpSpecializedCooperativeEEENS5_IJNSA_ILi256EEENSA_ILi64EEENSA_ILi32EEEEEENS_6half_tENS5_IJlSB_lEEESJ_SK_NS4_8TiledMMAINS4_8MMA_AtomIJNS4_4SM904GMMA25MMA_64x64x16_F32F16F16_SSILNSO_5MajorE0ELSQ_0ELNSO_7ScaleInE1ELSR_1EEEEEENS4_6LayoutINS5_IJNSA_ILi2EEESB_SB_EEENS5_IJSB_NSA_ILi0EEESX_EEEEENS5_IJNS4_10UnderscoreES10_S10_EEEEENS4_13SM90_TMA_LOADENS4_14ComposedLayoutINS4_7SwizzleILi2ELi4ELi3EEENS4_18smem_ptr_flag_bitsILi16EEENSU_INS5_IJNSA_ILi8EEESH_EEENS5_IJSH_SB_EEEEEEEvNS4_8identityES13_S1D_vS1E_EENS_8epilogue10collective6detail29Sm90TmaWarpSpecializedAdapterINS1H_15DefaultEpilogueISJ_SK_SK_NS1G_6thread17LinearCombinationISJ_Li1EffLNS1L_9ScaleType4KindE0ELNS_15FloatRoundStyleE2ESJ_EENS1_15EpilogueDefaultEEEEEvvEEEEvNT_6ParamsE --------------------------
	.section	.nv.shared._ZN7cutlass13device_kernelINS_4gemm6kernel13GemmUniversalIN4cute5tupleIJiiiiEEENS1_10collective13CollectiveMmaINS1_34MainloopSm90TmaGmmaWarpSpecializedILi11ENS5_IJNS4_1CILi1EEESB_SB_EEENS1_35KernelTmaWarpSpecializedCooperativeEEENS5_IJNSA_ILi256EEENSA_ILi64EEENSA_ILi32EEEEEENS_6half_tENS5_IJlSB_lEEESJ_SK_NS4_8TiledMMAINS4_8MMA_AtomIJNS4_4SM904GMMA25MMA_64x64x16_F32F16F16_SSILNSO_5MajorE0ELSQ_0ELNSO_7ScaleInE1ELSR_1EEEEEENS4_6LayoutINS5_IJNSA_ILi2EEESB_SB_EEENS5_IJSB_NSA_ILi0EEESX_EEEEENS5_IJNS4_10UnderscoreES10_S10_EEEEENS4_13SM90_TMA_LOADENS4_14ComposedLayoutINS4_7SwizzleILi2ELi4ELi3EEENS4_18smem_ptr_flag_bitsILi16EEENSU_INS5_IJNSA_ILi8EEESH_EEENS5_IJSH_SB_EEEEEEEvNS4_8identityES13_S1D_vS1E_EENS_8epilogue10collective6detail29Sm90TmaWarpSpecializedAdapterINS1H_15DefaultEpilogueISJ_SK_SK_NS1G_6thread17LinearCombinationISJ_Li1EffLNS1L_9ScaleType4KindE0ELNS_15FloatRoundStyleE2ESJ_EENS1_15EpilogueDefaultEEEEEvvEEEEvNT_6ParamsE,"aw",@nobits
	.sectionflags	@""
	.align	16
	.zero		1024


//--------------------- .nv.shared.reserved.0     --------------------------
	.section	.nv.shared.reserved.0,"aw",@nobits
	.weak		__nv_reservedSMEM_offset_0_alias
	.size		__nv_reservedSMEM_offset_0_alias, 0, 0
	.other		__nv_reservedSMEM_offset_0_alias,@"STO_CUDA_RESERVED_SHARED STV_DEFAULT"
__nv_reservedSMEM_offset_0_alias:
	.zero		0


//--------------------- .nv.global                --------------------------
	.section	.nv.global,"aw",@nobits
.nv.global:
	.type		_ZN39_INTERNAL_5c0bca16_4_k_cu_fddd11ba_27104cute1_E,@object
	.size		_ZN39_INTERNAL_5c0bca16_4_k_cu_fddd11ba_27104cute1_E,(_ZN39_INTERNAL_5c0bca16_4_k_cu_fddd11ba_27104cuda3std3__45__cpo6cbeginE - _ZN39_INTERNAL_5c0bca16_4_k_cu_fddd11ba_27104cute1_E)
_ZN39_INTERNAL_5c0bca16_4_k_cu_fddd11ba_27104cute1_E:
	.zero		1
	.type		_ZN39_INTERNAL_5c0bca16_4_k_cu_fddd11ba_27104cuda3std3__45__cpo6cbeginE,@object
	.size		_ZN39_INTERNAL_5c0bca16_4_k_cu_fddd11ba_27104cuda3std3__45__cpo6cbeginE,(_ZN39_INTERNAL_5c0bca16_4_k_cu_fddd11ba_27104cuda3std3__48in_placeE - _ZN39_INTERNAL_5c0bca16_4_k_cu_fddd11ba_27104cuda3std3__45__cpo6cbeginE)
_ZN39_INTERNAL_5c0bca16_4_k_cu_fddd11ba_27104cuda3std3__45__cpo6cbeginE:
	.zero		1
	.type		_ZN39_INTERNAL_5c0bca16_4_k_cu_fddd11ba_27104cuda3std3__48in_placeE,@object
	.size		_ZN39_INTERNAL_5c0bca16_4_k_cu_fddd11ba_27104cuda3std3__48in_placeE,(_ZN39_INTERNAL_5c0bca16_4_k_cu_fddd11ba_27104cuda3std6ranges3__45__cpo9iter_moveE - _ZN39_INTERNAL_5c0bca16_4_k_cu_fddd11ba_27104cuda3std3__48in_placeE)
_ZN39_INTERNAL_5c0bca16_4_k_cu_fddd11ba_27104cuda3std3__48in_placeE:
	.zero		1
	.type		_ZN39_INTERNAL_5c0bca16_4_k_cu_fddd11ba_27104cuda3std6ranges3__45__cpo9iter_moveE,@object
	.size		_ZN39_INTERNAL_5c0bca16_4_k_cu_fddd11ba_27104cuda3std6ranges3__45__cpo9iter_moveE,(_ZN39_INTERNAL_5c0bca16_4_k_cu_fddd11ba_27104cuda3std3__45__cpo5beginE - _ZN39_INTERNAL_5c0bca16_4_k_cu_fddd11ba_27104cuda3std6ranges3__45__cpo9iter_moveE)
_ZN39_INTERNAL_5c0bca16_4_k_cu_fddd11ba_27104cuda3std6ranges3__45__cpo9iter_moveE:
	.zero		1
	.type		_ZN39_INTERNAL_5c0bca16_4_k_cu_fddd11ba_27104cuda3std3__45__cpo5beginE,@object
	.size		_ZN39_INTERNAL_5c0bca16_4_k_cu_fddd11ba_27104cuda3std3__45__cpo5beginE,(_ZN39_INTERNAL_5c0bca16_4_k_cu_fddd11ba_27104cuda3std3__441_GLOBAL__N__5c0bca16_4_k_cu_fddd11ba_27106ignoreE - _ZN39_INTERNAL_5c0bca16_4_k_cu_fddd11ba_27104cuda3std3__45__cpo5beginE)
_ZN39_INTERNAL_5c0bca16_4_k_cu_fddd11ba_27104cuda3std3__45__cpo5beginE:
	.zero		1
	.type		_ZN39_INTERNAL_5c0bca16_4_k_cu_fddd11ba_27104cuda3std3__441_GLOBAL__N__5c0bca16_4_k_cu_fddd11ba_27106ignoreE,@object
	.size		_ZN39_INTERNAL_5c0bca16_4_k_cu_fddd11ba_27104cuda3std3__441_GLOBAL__N__5c0bca16_4_k_cu_fddd11ba_27106ignoreE,(_ZN39_INTERNAL_5c0bca16_4_k_cu_fddd11ba_27104cute7productE - _ZN39_INTERNAL_5c0bca16_4_k_cu_fddd11ba_27104cuda3std3__441_GLOBAL__N__5c0bca16_4_k_cu_fddd11ba_27106ignoreE)
_ZN39_INTERNAL_5c0bca16_4_k_cu_fddd11ba_27104cuda3std3__441_GLOBAL__N__5c0bca16_4_k_cu_fddd11ba_27106ignoreE:
	.zero		1
	.type		_ZN39_INTERNAL_5c0bca16_4_k_cu_fddd11ba_27104cute7productE,@object
	.size		_ZN39_INTERNAL_5c0bca16_4_k_cu_fddd11ba_27104cute7productE,(_ZN39_INTERNAL_5c0bca16_4_k_cu_fddd11ba_27104cuda3std3__45__cpo3endE - _ZN39_INTERNAL_5c0bca16_4_k_cu_fddd11ba_27104cute7productE)
_ZN39_INTERNAL_5c0bca16_4_k_cu_fddd11ba_27104cute7productE:
	.zero		1
	.type		_ZN39_INTERNAL_5c0bca16_4_k_cu_fddd11ba_27104cuda3std3__45__cpo3endE,@object
	.size		_ZN39_INTERNAL_5c0bca16_4_k_cu_fddd11ba_27104cuda3std3__45__cpo3endE,(_ZN39_INTERNAL_5c0bca16_4_k_cu_fddd11ba_27104cuda3std3__419piecewise_constructE - _ZN39_INTERNAL_5c0bca16_4_k_cu_fddd11ba_27104cuda3std3__45__cpo3endE)
_ZN39_INTERNAL_5c0bca16_4_k_cu_fddd11ba_27104cuda3std3__45__cpo3endE:
	.zero		1
	.type		_ZN39_INTERNAL_5c0bca16_4_k_cu_fddd11ba_27104cuda3std3__419piecewise_constructE,@object
	.size		_ZN39_INTERNAL_5c0bca16_4_k_cu_fddd11ba_27104cuda3std3__419piecewise_constructE,(_ZN39_INTERNAL_5c0bca16_4_k_cu_fddd11ba_27104cuda3std3__45__cpo4cendE - _ZN39_INTERNAL_5c0bca16_4_k_cu_fddd11ba_27104cuda3std3__419piecewise_constructE)
_ZN39_INTERNAL_5c0bca16_4_k_cu_fddd11ba_27104cuda3std3__419piecewise_constructE:
	.zero		1
	.type		_ZN39_INTERNAL_5c0bca16_4_k_cu_fddd11ba_27104cuda3std3__45__cpo4cendE,@object
	.size		_ZN39_INTERNAL_5c0bca16_4_k_cu_fddd11ba_27104cuda3std3__45__cpo4cendE,(_ZN39_INTERNAL_5c0bca16_4_k_cu_fddd11ba_27104cuda3std6ranges3__45__cpo4swapE - _ZN39_INTERNAL_5c0bca16_4_k_cu_fddd11ba_27104cuda3std3__45__cpo4cendE)
_ZN39_INTERNAL_5c0bca16_4_k_cu_fddd11ba_27104cuda3std3__45__cpo4cendE:
	.zero		1
	.type		_ZN39_INTERNAL_5c0bca16_4_k_cu_fddd11ba_27104cuda3std6ranges3__45__cpo4swapE,@object
	.size		_ZN39_INTERNAL_5c0bca16_4_k_cu_fddd11ba_27104cuda3std6ranges3__45__cpo4swapE,(.L_8 - _ZN39_INTERNAL_5c0bca16_4_k_cu_fddd11ba_27104cuda3std6ranges3__45__cpo4swapE)
_ZN39_INTERNAL_5c0bca16_4_k_cu_fddd11ba_27104cuda3std6ranges3__45__cpo4swapE:
	.zero		1
.L_8:


//--------------------- .nv.constant0._ZN7cutlass13device_kernelINS_4gemm6kernel13GemmUniversalIN4cute5tupleIJiiiiEEENS1_10collective13CollectiveMmaINS1_34MainloopSm90TmaGmmaWarpSpecializedILi11ENS5_IJNS4_1CILi1EEESB_SB_EEENS1_35KernelTmaWarpSpecializedCooperativeEEENS5_IJNSA_ILi256EEENSA_ILi64EEENSA_ILi32EEEEEENS_6half_tENS5_IJlSB_lEEESJ_SK_NS4_8TiledMMAINS4_8MMA_AtomIJNS4_4SM904GMMA25MMA_64x64x16_F32F16F16_SSILNSO_5MajorE0ELSQ_0ELNSO_7ScaleInE1ELSR_1EEEEEENS4_6LayoutINS5_IJNSA_ILi2EEESB_SB_EEENS5_IJSB_NSA_ILi0EEESX_EEEEENS5_IJNS4_10UnderscoreES10_S10_EEEEENS4_13SM90_TMA_LOADENS4_14ComposedLayoutINS4_7SwizzleILi2ELi4ELi3EEENS4_18smem_ptr_flag_bitsILi16EEENSU_INS5_IJNSA_ILi8EEESH_EEENS5_IJSH_SB_EEEEEEEvNS4_8identityES13_S1D_vS1E_EENS_8epilogue10collective6detail29Sm90TmaWarpSpecializedAdapterINS1H_15DefaultEpilogueISJ_SK_SK_NS1G_6thread17LinearCombinationISJ_Li1EffLNS1L_9ScaleType4KindE0ELNS_15FloatRoundStyleE2ESJ_EENS1_15EpilogueDefaultEEEEEvvEEEEvNT_6ParamsE --------------------------
	.section	.nv.constant0._ZN7cutlass13device_kernelINS_4gemm6kernel13GemmUniversalIN4cute5tupleIJiiiiEEENS1_10collective13CollectiveMmaINS1_34MainloopSm90TmaGmmaWarpSpecializedILi11ENS5_IJNS4_1CILi1EEESB_SB_EEENS1_35KernelTmaWarpSpecializedCooperativeEEENS5_IJNSA_ILi256EEENSA_ILi64EEENSA_ILi32EEEEEENS_6half_tENS5_IJlSB_lEEESJ_SK_NS4_8TiledMMAINS4_8MMA_AtomIJNS4_4SM904GMMA25MMA_64x64x16_F32F16F16_SSILNSO_5MajorE0ELSQ_0ELNSO_7ScaleInE1ELSR_1EEEEEENS4_6LayoutINS5_IJNSA_ILi2EEESB_SB_EEENS5_IJSB_NSA_ILi0EEESX_EEEEENS5_IJNS4_10UnderscoreES10_S10_EEEEENS4_13SM90_TMA_LOADENS4_14ComposedLayoutINS4_7SwizzleILi2ELi4ELi3EEENS4_18smem_ptr_flag_bitsILi16EEENSU_INS5_IJNSA_ILi8EEESH_EEENS5_IJSH_SB_EEEEEEEvNS4_8identityES13_S1D_vS1E_EENS_8epilogue10collective6detail29Sm90TmaWarpSpecializedAdapterINS1H_15DefaultEpilogueISJ_SK_SK_NS1G_6thread17LinearCombinationISJ_Li1EffLNS1L_9ScaleType4KindE0ELNS_15FloatRoundStyleE2ESJ_EENS1_15EpilogueDefaultEEEEEvvEEEEvNT_6ParamsE,"a",@progbits
	.sectionflags	@""
	.align	4
.nv.constant0._ZN7cutlass13device_kernelINS_4gemm6kernel13GemmUniversalIN4cute5tupleIJiiiiEEENS1_10collective13CollectiveMmaINS1_34MainloopSm90TmaGmmaWarpSpecializedILi11ENS5_IJNS4_1CILi1EEESB_SB_EEENS1_35KernelTmaWarpSpecializedCooperativeEEENS5_IJNSA_ILi256EEENSA_ILi64EEENSA_ILi32EEEEEENS_6half_tENS5_IJlSB_lEEESJ_SK_NS4_8TiledMMAINS4_8MMA_AtomIJNS4_4SM904GMMA25MMA_64x64x16_F32F16F16_SSILNSO_5MajorE0ELSQ_0ELNSO_7ScaleInE1ELSR_1EEEEEENS4_6LayoutINS5_IJNSA_ILi2EEESB_SB_EEENS5_IJSB_NSA_ILi0EEESX_EEEEENS5_IJNS4_10UnderscoreES10_S10_EEEEENS4_13SM90_TMA_LOADENS4_14ComposedLayoutINS4_7SwizzleILi2ELi4ELi3EEENS4_18smem_ptr_flag_bitsILi16EEENSU_INS5_IJNSA_ILi8EEESH_EEENS5_IJSH_SB_EEEEEEEvNS4_8identityES13_S1D_vS1E_EENS_8epilogue10collective6detail29Sm90TmaWarpSpecializedAdapterINS1H_15DefaultEpilogueISJ_SK_SK_NS1G_6thread17LinearCombinationISJ_Li1EffLNS1L_9ScaleType4KindE0ELNS_15FloatRoundStyleE2ESJ_EENS1_15EpilogueDefaultEEEEEvvEEEEvNT_6ParamsE:
	.zero		1664


//--------------------- SYMBOLS --------------------------

	.type		.nv.reservedSmem.offset0,@object
	.size		.nv.reservedSmem.offset0,0x4
	.type		__assertfail,@function
